//
// Generated by NVIDIA NVVM Compiler
//
// Compiler Build ID: CL-36424714
// Cuda compilation tools, release 13.0, V13.0.88
// Based on NVVM 20.0.0
//

.version 9.0
.target sm_100
.address_size 64

.func  (.param .b64 func_retval0) __internal_accurate_pow
(
	.param .b64 __internal_accurate_pow_param_0,
	.param .b64 __internal_accurate_pow_param_1
)
;

.entry _Z8sum_of_ePdiiii(
	.param .u64 .ptr .align 1 _Z8sum_of_ePdiiii_param_0,
	.param .u32 _Z8sum_of_ePdiiii_param_1,
	.param .u32 _Z8sum_of_ePdiiii_param_2,
	.param .u32 _Z8sum_of_ePdiiii_param_3,
	.param .u32 _Z8sum_of_ePdiiii_param_4
)
{
	.reg .pred 	%p<26>;
	.reg .b32 	%r<72>;
	.reg .b64 	%rd<11>;
	.reg .b64 	%fd<81>;

	ld.param.u64 	%rd1, [_Z8sum_of_ePdiiii_param_0];
	ld.param.u32 	%r27, [_Z8sum_of_ePdiiii_param_1];
	ld.param.u32 	%r28, [_Z8sum_of_ePdiiii_param_2];
	ld.param.u32 	%r29, [_Z8sum_of_ePdiiii_param_3];
	ld.param.u32 	%r30, [_Z8sum_of_ePdiiii_param_4];
	mov.u32 	%r31, %tid.x;
	mov.u32 	%r32, %ctaid.x;
	mad.lo.s32 	%r1, %r29, %r32, %r31;
	setp.gt.s32 	%p1, %r1, %r28;
	mov.f64 	%fd80, 0d0000000000000000;
	@%p1 bra 	$L__BB0_23;
	cvt.rn.f64.s32 	%fd1, %r27;
	{
	.reg .b32 %temp; 
	mov.b64 	{%temp, %r2}, %fd1;
	}
	setp.ne.s32 	%p2, %r27, 0;
	mul.lo.s32 	%r3, %r30, %r29;
	@%p2 bra 	$L__BB0_13;
	add.s32 	%r4, %r1, -1;
	mov.f64 	%fd80, 0d0000000000000000;
	mov.b32 	%r64, 0;
	mov.u32 	%r65, %r1;
$L__BB0_3:
	mad.lo.s32 	%r7, %r3, %r64, %r4;
	setp.lt.s32 	%p14, %r65, 2;
	mov.f64 	%fd72, 0d3FF0000000000000;
	@%p14 bra 	$L__BB0_4;
	bra.uni 	$L__BB0_5;
$L__BB0_4:
	setp.eq.s32 	%p20, %r27, 1;
	cvt.rn.f64.s32 	%fd64, %r65;
	{
	.reg .b32 %temp; 
	mov.b64 	{%temp, %r55}, %fd64;
	}
	shr.u32 	%r56, %r55, 20;
	and.b32  	%r57, %r56, 2047;
	add.s32 	%r58, %r57, -1012;
	mov.b64 	%rd5, %fd64;
	shl.b64 	%rd6, %rd5, %r58;
	setp.eq.s64 	%p21, %rd6, -9223372036854775808;
	abs.f64 	%fd65, %fd64;
	setp.neu.f64 	%p22, %fd65, 0d3FE0000000000000;
	selp.b32 	%r59, %r2, 0, %p21;
	selp.b32 	%r60, %r59, 0, %p22;
	setp.lt.s32 	%p23, %r55, 0;
	or.b32  	%r61, %r60, 2146435072;
	selp.b32 	%r62, %r61, %r60, %p23;
	mov.b32 	%r63, 0;
	mov.b64 	%fd66, {%r63, %r62};
	setp.eq.s32 	%p24, %r65, 0;
	selp.f64 	%fd67, 0d3FF0000000000000, %fd66, %p24;
	selp.f64 	%fd68, 0d3FF0000000000000, %fd67, %p20;
	div.rn.f64 	%fd69, %fd68, %fd72;
	add.f64 	%fd80, %fd80, %fd69;
	add.s32 	%r65, %r65, %r3;
	setp.gt.s32 	%p25, %r65, %r28;
	add.s32 	%r64, %r64, 1;
	@%p25 bra 	$L__BB0_23;
	bra.uni 	$L__BB0_3;
$L__BB0_5:
	add.s32 	%r48, %r7, -1;
	and.b32  	%r12, %r7, 3;
	setp.lt.u32 	%p15, %r48, 3;
	mov.f64 	%fd72, 0d3FF0000000000000;
	mov.b32 	%r67, 2;
	@%p15 bra 	$L__BB0_9;
	and.b32  	%r13, %r7, -4;
	mov.f64 	%fd72, 0d3FF0000000000000;
	mov.b32 	%r66, 0;
$L__BB0_7:
	add.s32 	%r50, %r66, 2;
	cvt.rn.f64.u32 	%fd54, %r50;
	mul.f64 	%fd55, %fd72, %fd54;
	add.s32 	%r51, %r66, 3;
	cvt.rn.f64.u32 	%fd56, %r51;
	mul.f64 	%fd57, %fd55, %fd56;
	add.s32 	%r9, %r66, 4;
	cvt.rn.f64.u32 	%fd58, %r9;
	mul.f64 	%fd59, %fd57, %fd58;
	add.s32 	%r52, %r66, 5;
	cvt.rn.f64.u32 	%fd60, %r52;
	mul.f64 	%fd72, %fd59, %fd60;
	setp.eq.s32 	%p16, %r9, %r13;
	mov.u32 	%r66, %r9;
	@%p16 bra 	$L__BB0_8;
	bra.uni 	$L__BB0_7;
$L__BB0_8:
	add.s32 	%r67, %r9, 2;
$L__BB0_9:
	setp.eq.s32 	%p17, %r12, 0;
	@%p17 bra 	$L__BB0_4;
	cvt.rn.f64.u32 	%fd61, %r67;
	mul.f64 	%fd72, %fd72, %fd61;
	setp.eq.s32 	%p18, %r12, 1;
	@%p18 bra 	$L__BB0_4;
	add.s32 	%r53, %r67, 1;
	cvt.rn.f64.u32 	%fd62, %r53;
	mul.f64 	%fd72, %fd72, %fd62;
	setp.eq.s32 	%p19, %r12, 2;
	@%p19 bra 	$L__BB0_4;
	add.s32 	%r54, %r67, 2;
	cvt.rn.f64.u32 	%fd63, %r54;
	mul.f64 	%fd72, %fd72, %fd63;
	bra.uni 	$L__BB0_4;
$L__BB0_13:
	add.s32 	%r16, %r1, -1;
	abs.f64 	%fd12, %fd1;
	mov.f64 	%fd80, 0d0000000000000000;
	mov.b32 	%r68, 0;
	mov.u32 	%r69, %r1;
$L__BB0_14:
	mad.lo.s32 	%r19, %r3, %r68, %r16;
	setp.lt.s32 	%p3, %r69, 2;
	mov.f64 	%fd79, 0d3FF0000000000000;
	@%p3 bra 	$L__BB0_22;
	add.s32 	%r35, %r19, -1;
	and.b32  	%r20, %r19, 3;
	setp.lt.u32 	%p4, %r35, 3;
	mov.f64 	%fd79, 0d3FF0000000000000;
	mov.b32 	%r71, 2;
	@%p4 bra 	$L__BB0_18;
	and.b32  	%r21, %r19, -4;
	mov.f64 	%fd79, 0d3FF0000000000000;
	mov.b32 	%r71, 2;
$L__BB0_17:
	cvt.rn.f64.u32 	%fd30, %r71;
	mul.f64 	%fd31, %fd79, %fd30;
	add.s32 	%r37, %r71, 1;
	cvt.rn.f64.u32 	%fd32, %r37;
	mul.f64 	%fd33, %fd31, %fd32;
	add.s32 	%r38, %r71, 2;
	cvt.rn.f64.u32 	%fd34, %r38;
	mul.f64 	%fd35, %fd33, %fd34;
	add.s32 	%r39, %r71, 3;
	cvt.rn.f64.u32 	%fd36, %r39;
	mul.f64 	%fd79, %fd35, %fd36;
	add.s32 	%r71, %r71, 4;
	setp.ne.s32 	%p5, %r38, %r21;
	@%p5 bra 	$L__BB0_17;
$L__BB0_18:
	setp.eq.s32 	%p6, %r20, 0;
	@%p6 bra 	$L__BB0_22;
	cvt.rn.f64.u32 	%fd37, %r71;
	mul.f64 	%fd79, %fd79, %fd37;
	setp.eq.s32 	%p7, %r20, 1;
	@%p7 bra 	$L__BB0_22;
	add.s32 	%r40, %r71, 1;
	cvt.rn.f64.u32 	%fd38, %r40;
	mul.f64 	%fd79, %fd79, %fd38;
	setp.eq.s32 	%p8, %r20, 2;
	@%p8 bra 	$L__BB0_22;
	add.s32 	%r41, %r71, 2;
	cvt.rn.f64.u32 	%fd39, %r41;
	mul.f64 	%fd79, %fd79, %fd39;
$L__BB0_22:
	setp.eq.s32 	%p9, %r27, 1;
	setp.lt.s32 	%p10, %r2, 0;
	cvt.rn.f64.s32 	%fd40, %r69;
	{
	.reg .b32 %temp; 
	mov.b64 	{%temp, %r42}, %fd40;
	}
	shr.u32 	%r43, %r42, 20;
	and.b32  	%r44, %r43, 2047;
	add.s32 	%r45, %r44, -1012;
	mov.b64 	%rd2, %fd40;
	shl.b64 	%rd3, %rd2, %r45;
	setp.eq.s64 	%p11, %rd3, -9223372036854775808;
	{ // callseq 0, 0
	.param .b64 param0;
	st.param.f64 	[param0], %fd12;
	.param .b64 param1;
	st.param.f64 	[param1], %fd40;
	.param .b64 retval0;
	call.uni (retval0), 
	__internal_accurate_pow, 
	(
	param0, 
	param1
	);
	ld.param.f64 	%fd41, [retval0];
	} // callseq 0
	neg.f64 	%fd43, %fd41;
	selp.f64 	%fd44, %fd43, %fd41, %p11;
	selp.f64 	%fd45, %fd44, %fd41, %p10;
	setp.eq.s32 	%p12, %r69, 0;
	selp.f64 	%fd46, 0d3FF0000000000000, %fd45, %p12;
	selp.f64 	%fd47, 0d3FF0000000000000, %fd46, %p9;
	div.rn.f64 	%fd48, %fd47, %fd79;
	add.f64 	%fd80, %fd80, %fd48;
	add.s32 	%r69, %r69, %r3;
	setp.le.s32 	%p13, %r69, %r28;
	add.s32 	%r68, %r68, 1;
	@%p13 bra 	$L__BB0_14;
$L__BB0_23:
	cvta.to.global.u64 	%rd8, %rd1;
	mul.wide.s32 	%rd9, %r1, 8;
	add.s64 	%rd10, %rd8, %rd9;
	st.global.f64 	[%rd10], %fd80;
	ret;

}
.func  (.param .b64 func_retval0) __internal_accurate_pow(
	.param .b64 __internal_accurate_pow_param_0,
	.param .b64 __internal_accurate_pow_param_1
)
{
	.reg .pred 	%p<8>;
	.reg .b32 	%r<49>;
	.reg .b32 	%f<3>;
	.reg .b64 	%fd<109>;

	ld.param.f64 	%fd10, [__internal_accurate_pow_param_0];
	ld.param.f64 	%fd11, [__internal_accurate_pow_param_1];
	{
	.reg .b32 %temp; 
	mov.b64 	{%temp, %r46}, %fd10;
	}
	{
	.reg .b32 %temp; 
	mov.b64 	{%r45, %temp}, %fd10;
	}
	shr.u32 	%r47, %r46, 20;
	setp.gt.u32 	%p1, %r46, 1048575;
	@%p1 bra 	$L__BB1_2;
	mul.f64 	%fd12, %fd10, 0d4350000000000000;
	{
	.reg .b32 %temp; 
	mov.b64 	{%temp, %r46}, %fd12;
	}
	{
	.reg .b32 %temp; 
	mov.b64 	{%r45, %temp}, %fd12;
	}
	shr.u32 	%r16, %r46, 20;
	add.s32 	%r47, %r16, -54;
$L__BB1_2:
	add.s32 	%r48, %r47, -1023;
	and.b32  	%r17, %r46, -2146435073;
	or.b32  	%r18, %r17, 1072693248;
	mov.b64 	%fd107, {%r45, %r18};
	setp.lt.u32 	%p2, %r18, 1073127583;
	@%p2 bra 	$L__BB1_4;
	{
	.reg .b32 %temp; 
	mov.b64 	{%r19, %temp}, %fd107;
	}
	{
	.reg .b32 %temp; 
	mov.b64 	{%temp, %r20}, %fd107;
	}
	add.s32 	%r21, %r20, -1048576;
	mov.b64 	%fd107, {%r19, %r21};
	add.s32 	%r48, %r47, -1022;
$L__BB1_4:
	add.f64 	%fd13, %fd107, 0dBFF0000000000000;
	add.f64 	%fd14, %fd107, 0d3FF0000000000000;
	rcp.approx.ftz.f64 	%fd15, %fd14;
	neg.f64 	%fd16, %fd14;
	fma.rn.f64 	%fd17, %fd16, %fd15, 0d3FF0000000000000;
	fma.rn.f64 	%fd18, %fd17, %fd17, %fd17;
	fma.rn.f64 	%fd19, %fd18, %fd15, %fd15;
	mul.f64 	%fd20, %fd13, %fd19;
	fma.rn.f64 	%fd21, %fd13, %fd19, %fd20;
	mul.f64 	%fd22, %fd21, %fd21;
	fma.rn.f64 	%fd23, %fd22, 0d3EB0F5FF7D2CAFE2, 0d3ED0F5D241AD3B5A;
	fma.rn.f64 	%fd24, %fd23, %fd22, 0d3EF3B20A75488A3F;
	fma.rn.f64 	%fd25, %fd24, %fd22, 0d3F1745CDE4FAECD5;
	fma.rn.f64 	%fd26, %fd25, %fd22, 0d3F3C71C7258A578B;
	fma.rn.f64 	%fd27, %fd26, %fd22, 0d3F6249249242B910;
	fma.rn.f64 	%fd28, %fd27, %fd22, 0d3F89999999999DFB;
	sub.f64 	%fd29, %fd13, %fd21;
	add.f64 	%fd30, %fd29, %fd29;
	neg.f64 	%fd31, %fd21;
	fma.rn.f64 	%fd32, %fd31, %fd13, %fd30;
	mul.f64 	%fd33, %fd19, %fd32;
	fma.rn.f64 	%fd34, %fd22, %fd28, 0d3FB5555555555555;
	mov.f64 	%fd35, 0d3FB5555555555555;
	sub.f64 	%fd36, %fd35, %fd34;
	fma.rn.f64 	%fd37, %fd22, %fd28, %fd36;
	add.f64 	%fd38, %fd37, 0dBC46A4CB00B9E7B0;
	add.f64 	%fd39, %fd34, %fd38;
	sub.f64 	%fd40, %fd34, %fd39;
	add.f64 	%fd41, %fd38, %fd40;
	mul.rn.f64 	%fd42, %fd21, %fd21;
	neg.f64 	%fd43, %fd42;
	fma.rn.f64 	%fd44, %fd21, %fd21, %fd43;
	{
	.reg .b32 %temp; 
	mov.b64 	{%r22, %temp}, %fd33;
	}
	{
	.reg .b32 %temp; 
	mov.b64 	{%temp, %r23}, %fd33;
	}
	add.s32 	%r24, %r23, 1048576;
	mov.b64 	%fd45, {%r22, %r24};
	fma.rn.f64 	%fd46, %fd21, %fd45, %fd44;
	mul.rn.f64 	%fd47, %fd42, %fd21;
	neg.f64 	%fd48, %fd47;
	fma.rn.f64 	%fd49, %fd42, %fd21, %fd48;
	fma.rn.f64 	%fd50, %fd42, %fd33, %fd49;
	fma.rn.f64 	%fd51, %fd46, %fd21, %fd50;
	mul.rn.f64 	%fd52, %fd39, %fd47;
	neg.f64 	%fd53, %fd52;
	fma.rn.f64 	%fd54, %fd39, %fd47, %fd53;
	fma.rn.f64 	%fd55, %fd39, %fd51, %fd54;
	fma.rn.f64 	%fd56, %fd41, %fd47, %fd55;
	add.f64 	%fd57, %fd52, %fd56;
	sub.f64 	%fd58, %fd52, %fd57;
	add.f64 	%fd59, %fd56, %fd58;
	add.f64 	%fd60, %fd21, %fd57;
	sub.f64 	%fd61, %fd21, %fd60;
	add.f64 	%fd62, %fd57, %fd61;
	add.f64 	%fd63, %fd59, %fd62;
	add.f64 	%fd64, %fd33, %fd63;
	add.f64 	%fd65, %fd60, %fd64;
	sub.f64 	%fd66, %fd60, %fd65;
	add.f64 	%fd67, %fd64, %fd66;
	xor.b32  	%r25, %r48, -2147483648;
	mov.b32 	%r26, 1127219200;
	mov.b64 	%fd68, {%r25, %r26};
	mov.b32 	%r27, -2147483648;
	mov.b64 	%fd69, {%r27, %r26};
	sub.f64 	%fd70, %fd68, %fd69;
	fma.rn.f64 	%fd71, %fd70, 0d3FE62E42FEFA39EF, %fd65;
	fma.rn.f64 	%fd72, %fd70, 0dBFE62E42FEFA39EF, %fd71;
	sub.f64 	%fd73, %fd72, %fd65;
	sub.f64 	%fd74, %fd67, %fd73;
	fma.rn.f64 	%fd75, %fd70, 0d3C7ABC9E3B39803F, %fd74;
	add.f64 	%fd76, %fd71, %fd75;
	sub.f64 	%fd77, %fd71, %fd76;
	add.f64 	%fd78, %fd75, %fd77;
	{
	.reg .b32 %temp; 
	mov.b64 	{%temp, %r28}, %fd11;
	}
	{
	.reg .b32 %temp; 
	mov.b64 	{%r29, %temp}, %fd11;
	}
	shl.b32 	%r30, %r28, 1;
	setp.gt.u32 	%p3, %r30, -33554433;
	and.b32  	%r31, %r28, -15728641;
	selp.b32 	%r32, %r31, %r28, %p3;
	mov.b64 	%fd79, {%r29, %r32};
	mul.rn.f64 	%fd80, %fd76, %fd79;
	neg.f64 	%fd81, %fd80;
	fma.rn.f64 	%fd82, %fd76, %fd79, %fd81;
	fma.rn.f64 	%fd83, %fd78, %fd79, %fd82;
	add.f64 	%fd4, %fd80, %fd83;
	sub.f64 	%fd84, %fd80, %fd4;
	add.f64 	%fd5, %fd83, %fd84;
	fma.rn.f64 	%fd85, %fd4, 0d3FF71547652B82FE, 0d4338000000000000;
	{
	.reg .b32 %temp; 
	mov.b64 	{%r13, %temp}, %fd85;
	}
	mov.f64 	%fd86, 0dC338000000000000;
	add.rn.f64 	%fd87, %fd85, %fd86;
	fma.rn.f64 	%fd88, %fd87, 0dBFE62E42FEFA39EF, %fd4;
	fma.rn.f64 	%fd89, %fd87, 0dBC7ABC9E3B39803F, %fd88;
	fma.rn.f64 	%fd90, %fd89, 0d3E5ADE1569CE2BDF, 0d3E928AF3FCA213EA;
	fma.rn.f64 	%fd91, %fd90, %fd89, 0d3EC71DEE62401315;
	fma.rn.f64 	%fd92, %fd91, %fd89, 0d3EFA01997C89EB71;
	fma.rn.f64 	%fd93, %fd92, %fd89, 0d3F2A01A014761F65;
	fma.rn.f64 	%fd94, %fd93, %fd89, 0d3F56C16C1852B7AF;
	fma.rn.f64 	%fd95, %fd94, %fd89, 0d3F81111111122322;
	fma.rn.f64 	%fd96, %fd95, %fd89, 0d3FA55555555502A1;
	fma.rn.f64 	%fd97, %fd96, %fd89, 0d3FC5555555555511;
	fma.rn.f64 	%fd98, %fd97, %fd89, 0d3FE000000000000B;
	fma.rn.f64 	%fd99, %fd98, %fd89, 0d3FF0000000000000;
	fma.rn.f64 	%fd100, %fd99, %fd89, 0d3FF0000000000000;
	{
	.reg .b32 %temp; 
	mov.b64 	{%r14, %temp}, %fd100;
	}
	{
	.reg .b32 %temp; 
	mov.b64 	{%temp, %r15}, %fd100;
	}
	shl.b32 	%r33, %r13, 20;
	add.s32 	%r34, %r33, %r15;
	mov.b64 	%fd108, {%r14, %r34};
	{
	.reg .b32 %temp; 
	mov.b64 	{%temp, %r35}, %fd4;
	}
	mov.b32 	%f2, %r35;
	abs.f32 	%f1, %f2;
	setp.lt.f32 	%p4, %f1, 0f4086232B;
	@%p4 bra 	$L__BB1_7;
	setp.lt.f64 	%p5, %fd4, 0d0000000000000000;
	add.f64 	%fd101, %fd4, 0d7FF0000000000000;
	selp.f64 	%fd108, 0d0000000000000000, %fd101, %p5;
	setp.geu.f32 	%p6, %f1, 0f40874800;
	@%p6 bra 	$L__BB1_7;
	shr.u32 	%r36, %r13, 31;
	add.s32 	%r37, %r13, %r36;
	shr.s32 	%r38, %r37, 1;
	shl.b32 	%r39, %r38, 20;
	add.s32 	%r40, %r15, %r39;
	mov.b64 	%fd102, {%r14, %r40};
	sub.s32 	%r41, %r13, %r38;
	shl.b32 	%r42, %r41, 20;
	add.s32 	%r43, %r42, 1072693248;
	mov.b32 	%r44, 0;
	mov.b64 	%fd103, {%r44, %r43};
	mul.f64 	%fd108, %fd103, %fd102;
$L__BB1_7:
	abs.f64 	%fd104, %fd108;
	setp.eq.f64 	%p7, %fd104, 0d7FF0000000000000;
	fma.rn.f64 	%fd105, %fd108, %fd5, %fd108;
	selp.f64 	%fd106, %fd108, %fd105, %p7;
	st.param.f64 	[func_retval0], %fd106;
	ret;

}


// ===== COMPILED SASS (sm_100) =====

	.target	sm_100

	.elftype	@"ET_EXEC"


//--------------------- .note.nv.tkinfo           --------------------------
	.section	.note.nv.tkinfo,"",@"SHT_NOTE"
	.sectionflags	@"SHF_NOTE_NV_TKINFO"
	.tkinfo
        /*0018*/ 	.word	0x00000002
        /*0030*/ 	.string	""
        /*0030*/ 	.string	"ptxas"
        /*0030*/ 	.string	"Cuda compilation tools, release 13.0, V13.0.88"
        /*0030*/ 	.string	"Build cuda_13.0.r13.0/compiler.36424714_0"
        /*0030*/ 	.string	"-arch sm_100 -m 64 "



//--------------------- .note.nv.cuinfo           --------------------------
	.section	.note.nv.cuinfo,"",@"SHT_NOTE"
	.sectionflags	@"SHF_NOTE_NV_CUINFO"
        /*0018*/ 	.short	0x0002
        /*001a*/ 	.short	0x0064
        /*001c*/ 	.short	0x0082
	.zero		2


//--------------------- .nv.info                  --------------------------
	.section	.nv.info,"",@"SHT_CUDA_INFO"
	.align	4


	//----- nvinfo : EIATTR_REGCOUNT
	.align		4
        /*0000*/ 	.byte	0x04, 0x2f
        /*0002*/ 	.short	(.L_1 - .L_0)
	.align		4
.L_0:
        /*0004*/ 	.word	index@(_Z8sum_of_ePdiiii)
        /*0008*/ 	.word	0x00000025


	//----- nvinfo : EIATTR_FRAME_SIZE
	.align		4
.L_1:
        /*000c*/ 	.byte	0x04, 0x11
        /*000e*/ 	.short	(.L_3 - .L_2)
	.align		4
.L_2:
        /*0010*/ 	.word	index@($_Z8sum_of_ePdiiii$__internal_accurate_pow)
        /*0014*/ 	.word	0x00000000


	//----- nvinfo : EIATTR_FRAME_SIZE
	.align		4
.L_3:
        /*0018*/ 	.byte	0x04, 0x11
        /*001a*/ 	.short	(.L_5 - .L_4)
	.align		4
.L_4:
        /*001c*/ 	.word	index@($__internal_0_$__cuda_sm20_div_rn_f64_full)
        /*0020*/ 	.word	0x00000000


	//----- nvinfo : EIATTR_FRAME_SIZE
	.align		4
.L_5:
        /*0024*/ 	.byte	0x04, 0x11
        /*0026*/ 	.short	(.L_7 - .L_6)
	.align		4
.L_6:
        /*0028*/ 	.word	index@(_Z8sum_of_ePdiiii)
        /*002c*/ 	.word	0x00000000


	//----- nvinfo : EIATTR_MIN_STACK_SIZE
	.align		4
.L_7:
        /*0030*/ 	.byte	0x04, 0x12
        /*0032*/ 	.short	(.L_9 - .L_8)
	.align		4
.L_8:
        /*0034*/ 	.word	index@(_Z8sum_of_ePdiiii)
        /*0038*/ 	.word	0x00000000
.L_9:


//--------------------- .nv.compat                --------------------------
	.section	.nv.compat,"",@"SHT_CUDA_COMPAT_INFO"
	.align	4
        /*0000*/ 	.byte	0x02, 0x09, 0x00, 0x00, 0x02, 0x02, 0x01, 0x00, 0x02, 0x05, 0x05, 0x00, 0x03, 0x07, 0x01, 0x01
        /*0010*/ 	.byte	0x02, 0x03, 0x00, 0x00, 0x02, 0x06, 0x01, 0x00, 0x04, 0x0b, 0x08, 0x00, 0x01, 0x00, 0x00, 0x00
        /*0020*/ 	.byte	0x00, 0x00, 0x00, 0x00


//--------------------- .nv.info._Z8sum_of_ePdiiii --------------------------
	.section	.nv.info._Z8sum_of_ePdiiii,"",@"SHT_CUDA_INFO"
	.sectionflags	@""
	.align	4


	//----- nvinfo : EIATTR_CUDA_API_VERSION
	.align		4
        /*0000*/ 	.byte	0x04, 0x37
        /*0002*/ 	.short	(.L_11 - .L_10)
.L_10:
        /*0004*/ 	.word	0x00000082


	//----- nvinfo : EIATTR_KPARAM_INFO
	.align		4
.L_11:
        /*0008*/ 	.byte	0x04, 0x17
        /*000a*/ 	.short	(.L_13 - .L_12)
.L_12:
        /*000c*/ 	.word	0x00000000
        /*0010*/ 	.short	0x0004
        /*0012*/ 	.short	0x0014
        /*0014*/ 	.byte	0x00, 0xf0, 0x11, 0x00


	//----- nvinfo : EIATTR_KPARAM_INFO
	.align		4
.L_13:
        /*0018*/ 	.byte	0x04, 0x17
        /*001a*/ 	.short	(.L_15 - .L_14)
.L_14:
        /*001c*/ 	.word	0x00000000
        /*0020*/ 	.short	0x0003
        /*0022*/ 	.short	0x0010
        /*0024*/ 	.byte	0x00, 0xf0, 0x11, 0x00


	//----- nvinfo : EIATTR_KPARAM_INFO
	.align		4
.L_15:
        /*0028*/ 	.byte	0x04, 0x17
        /*002a*/ 	.short	(.L_17 - .L_16)
.L_16:
        /*002c*/ 	.word	0x00000000
        /*0030*/ 	.short	0x0002
        /*0032*/ 	.short	0x000c
        /*0034*/ 	.byte	0x00, 0xf0, 0x11, 0x00


	//----- nvinfo : EIATTR_KPARAM_INFO
	.align		4
.L_17:
        /*0038*/ 	.byte	0x04, 0x17
        /*003a*/ 	.short	(.L_19 - .L_18)
.L_18:
        /*003c*/ 	.word	0x00000000
        /*0040*/ 	.short	0x0001
        /*0042*/ 	.short	0x0008
        /*0044*/ 	.byte	0x00, 0xf0, 0x11, 0x00


	//----- nvinfo : EIATTR_KPARAM_INFO
	.align		4
.L_19:
        /*0048*/ 	.byte	0x04, 0x17
        /*004a*/ 	.short	(.L_21 - .L_20)
.L_20:
        /*004c*/ 	.word	0x00000000
        /*0050*/ 	.short	0x0000
        /*0052*/ 	.short	0x0000
        /*0054*/ 	.byte	0x00, 0xf5, 0x21, 0x00


	//----- nvinfo : EIATTR_SPARSE_MMA_MASK
	.align		4
.L_21:
        /*0058*/ 	.byte	0x03, 0x50
        /*005a*/ 	.short	0x0000


	//----- nvinfo : EIATTR_MAXREG_COUNT
	.align		4
        /*005c*/ 	.byte	0x03, 0x1b
        /*005e*/ 	.short	0x00ff


	//----- nvinfo : EIATTR_MERCURY_ISA_VERSION
	.align		4
        /*0060*/ 	.byte	0x03, 0x5f
        /*0062*/ 	.short	0x0101


	//----- nvinfo : EIATTR_VRC_CTA_INIT_COUNT
	.align		4
        /*0064*/ 	.byte	0x02, 0x4a
	.zero		1
	.zero		1


	//----- nvinfo : EIATTR_EXIT_INSTR_OFFSETS
	.align		4
        /*0068*/ 	.byte	0x04, 0x1c
        /*006a*/ 	.short	(.L_23 - .L_22)


	//   ....[0]....
.L_22:
        /*006c*/ 	.word	0x000014d0


	//----- nvinfo : EIATTR_CRS_STACK_SIZE
	.align		4
.L_23:
        /*0070*/ 	.byte	0x04, 0x1e
        /*0072*/ 	.short	(.L_25 - .L_24)
.L_24:
        /*0074*/ 	.word	0x00000000


	//----- nvinfo : EIATTR_CBANK_PARAM_SIZE
	.align		4
.L_25:
        /*0078*/ 	.byte	0x03, 0x19
        /*007a*/ 	.short	0x0018


	//----- nvinfo : EIATTR_PARAM_CBANK
	.align		4
        /*007c*/ 	.byte	0x04, 0x0a
        /*007e*/ 	.short	(.L_27 - .L_26)
	.align		4
.L_26:
        /*0080*/ 	.word	index@(.nv.constant0._Z8sum_of_ePdiiii)
        /*0084*/ 	.short	0x0380
        /*0086*/ 	.short	0x0018


	//----- nvinfo : EIATTR_SW_WAR
	.align		4
.L_27:
        /*0088*/ 	.byte	0x04, 0x36
        /*008a*/ 	.short	(.L_29 - .L_28)
.L_28:
        /*008c*/ 	.word	0x00000008
.L_29:


//--------------------- .nv.callgraph             --------------------------
	.section	.nv.callgraph,"",@"SHT_CUDA_CALLGRAPH"
	.align	4
	.sectionentsize	8
	.align		4
        /*0000*/ 	.word	0x00000000
	.align		4
        /*0004*/ 	.word	0xffffffff
	.align		4
        /*0008*/ 	.word	0x00000000
	.align		4
        /*000c*/ 	.word	0xfffffffe
	.align		4
        /*0010*/ 	.word	0x00000000
	.align		4
        /*0014*/ 	.word	0xfffffffd
	.align		4
        /*0018*/ 	.word	0x00000000
	.align		4
        /*001c*/ 	.word	0xfffffffc


//--------------------- .text._Z8sum_of_ePdiiii   --------------------------
	.section	.text._Z8sum_of_ePdiiii,"ax",@progbits
	.align	128
.text._Z8sum_of_ePdiiii:
        .type           _Z8sum_of_ePdiiii,@function
        .size           _Z8sum_of_ePdiiii,(.L_x_38 - _Z8sum_of_ePdiiii)
        .other          _Z8sum_of_ePdiiii,@"STO_CUDA_ENTRY STV_DEFAULT"
_Z8sum_of_ePdiiii:
[----:B------:R-:W-:Y:S01]  /*0000*/  LDC R1, c[0x0][0x37c] ;  /* 0x0000df00ff017b82 */ /* 0x000fe20000000800 */
[----:B------:R-:W0:Y:S07]  /*0010*/  S2R R2, SR_TID.X ;  /* 0x0000000000027919 */ /* 0x000e2e0000002100 */
[----:B------:R-:W0:Y:S01]  /*0020*/  S2UR UR6, SR_CTAID.X ;  /* 0x00000000000679c3 */ /* 0x000e220000002500 */
[----:B------:R-:W1:Y:S01]  /*0030*/  LDCU UR7, c[0x0][0x38c] ;  /* 0x00007180ff0777ac */ /* 0x000e620008000800 */
[----:B------:R-:W-:Y:S01]  /*0040*/  BSSY.RECONVERGENT B5, `(.L_x_0) ;  /* 0x0000144000057945 */ /* 0x000fe20003800200 */
[----:B------:R-:W-:Y:S01]  /*0050*/  CS2R R8, SRZ ;  /* 0x0000000000087805 */ /* 0x000fe2000001ff00 */
[----:B------:R-:W2:Y:S04]  /*0060*/  LDCU.64 UR4, c[0x0][0x358] ;  /* 0x00006b00ff0477ac */ /* 0x000ea80008000a00 */
[----:B------:R-:W0:Y:S02]  /*0070*/  LDC R3, c[0x0][0x390] ;  /* 0x0000e400ff037b82 */ /* 0x000e240000000800 */
[----:B0-----:R-:W-:-:S05]  /*0080*/  IMAD R2, R3, UR6, R2 ;  /* 0x0000000603027c24 */ /* 0x001fca000f8e0202 */
[----:B-1----:R-:W-:-:S13]  /*0090*/  ISETP.GT.AND P0, PT, R2, UR7, PT ;  /* 0x0000000702007c0c */ /* 0x002fda000bf04270 */
[----:B--2---:R-:W-:Y:S05]  /*00a0*/  @P0 BRA `(.L_x_1) ;  /* 0x0000001000f40947 */ /* 0x004fea0003800000 */
[----:B------:R-:W0:Y:S01]  /*00b0*/  LDCU UR6, c[0x0][0x388] ;  /* 0x00007100ff0677ac */ /* 0x000e220008000800 */
[----:B------:R-:W1:Y:S01]  /*00c0*/  LDCU UR7, c[0x0][0x394] ;  /* 0x00007280ff0777ac */ /* 0x000e620008000800 */
[----:B0-----:R-:W0:Y:S01]  /*00d0*/  I2F.F64 R6, UR6 ;  /* 0x0000000600067d12 */ /* 0x001e220008201c00 */
[----:B------:R-:W-:Y:S01]  /*00e0*/  UISETP.NE.AND UP0, UPT, UR6, URZ, UPT ;  /* 0x000000ff0600728c */ /* 0x000fe2000bf05270 */
[----:B-1----:R-:W-:-:S08]  /*00f0*/  IMAD R3, R3, UR7, RZ ;  /* 0x0000000703037c24 */ /* 0x002fd0000f8e02ff */
[----:B------:R-:W-:Y:S05]  /*0100*/  BRA.U UP0, `(.L_x_2) ;  /* 0x0000000d00387547 */ /* 0x000fea000b800000 */
[----:B------:R-:W-:Y:S01]  /*0110*/  BSSY.RECONVERGENT B4, `(.L_x_3) ;  /* 0x00000cc000047945 */ /* 0x000fe20003800200 */
[----:B------:R-:W-:Y:S01]  /*0120*/  VIADD R4, R2, 0xffffffff ;  /* 0xffffffff02047836 */ /* 0x000fe20000000000 */
[----:B------:R-:W-:Y:S01]  /*0130*/  CS2R R8, SRZ ;  /* 0x0000000000087805 */ /* 0x000fe2000001ff00 */
[----:B------:R-:W-:Y:S02]  /*0140*/  IMAD.MOV.U32 R5, RZ, RZ, RZ ;  /* 0x000000ffff057224 */ /* 0x000fe400078e00ff */
[----:B------:R-:W-:-:S07]  /*0150*/  IMAD.MOV.U32 R28, RZ, RZ, R2 ;  /* 0x000000ffff1c7224 */ /* 0x000fce00078e0002 */
.L_x_21:
[----:B------:R-:W-:Y:S01]  /*0160*/  ISETP.GE.AND P0, PT, R28, 0x2, PT ;  /* 0x000000021c00780c */ /* 0x000fe20003f06270 */
[----:B------:R-:W-:Y:S01]  /*0170*/  BSSY.RECONVERGENT B3, `(.L_x_4) ;  /* 0x0000096000037945 */ /* 0x000fe20003800200 */
[----:B------:R-:W-:Y:S02]  /*0180*/  IMAD.MOV.U32 R12, RZ, RZ, 0x0 ;  /* 0x00000000ff0c7424 */ /* 0x000fe400078e00ff */
[----:B------:R-:W-:-:S09]  /*0190*/  IMAD.MOV.U32 R13, RZ, RZ, 0x3ff00000 ;  /* 0x3ff00000ff0d7424 */ /* 0x000fd200078e00ff */
[----:B------:R-:W-:Y:S05]  /*01a0*/  @!P0 BRA `(.L_x_5) ;  /* 0x0000000800488947 */ /* 0x000fea0003800000 */
[----:B------:R-:W-:Y:S01]  /*01b0*/  IMAD R10, R3, R5, R4 ;  /* 0x00000005030a7224 */ /* 0x000fe200078e0204 */
[----:B------:R-:W-:Y:S01]  /*01c0*/  BSSY.RECONVERGENT B2, `(.L_x_6) ;  /* 0x0000083000027945 */ /* 0x000fe20003800200 */
[----:B------:R-:W-:Y:S02]  /*01d0*/  IMAD.MOV.U32 R12, RZ, RZ, 0x0 ;  /* 0x00000000ff0c7424 */ /* 0x000fe400078e00ff */
[C---:B------:R-:W-:Y:S01]  /*01e0*/  VIADD R0, R10.reuse, 0xffffffff ;  /* 0xffffffff0a007836 */ /* 0x040fe20000000000 */
[----:B------:R-:W-:Y:S01]  /*01f0*/  LOP3.LUT R18, R10, 0x3, RZ, 0xc0, !PT ;  /* 0x000000030a127812 */ /* 0x000fe200078ec0ff */
[----:B------:R-:W-:-:S03]  /*0200*/  IMAD.MOV.U32 R13, RZ, RZ, 0x3ff00000 ;  /* 0x3ff00000ff0d7424 */ /* 0x000fc600078e00ff */
[----:B------:R-:W-:Y:S01]  /*0210*/  ISETP.GE.U32.AND P0, PT, R0, 0x3, PT ;  /* 0x000000030000780c */ /* 0x000fe20003f06070 */
[----:B------:R-:W-:-:S12]  /*0220*/  IMAD.MOV.U32 R0, RZ, RZ, 0x2 ;  /* 0x00000002ff007424 */ /* 0x000fd800078e00ff */
[----:B------:R-:W-:Y:S05]  /*0230*/  @!P0 BRA `(.L_x_7) ;  /* 0x0000000400ec8947 */ /* 0x000fea0003800000 */
[----:B------:R-:W-:Y:S01]  /*0240*/  LOP3.LUT R0, R10, 0xfffffffc, RZ, 0xc0, !PT ;  /* 0xfffffffc0a007812 */ /* 0x000fe200078ec0ff */
[----:B------:R-:W-:Y:S04]  /*0250*/  BSSY.RECONVERGENT B1, `(.L_x_8) ;  /* 0x0000078000017945 */ /* 0x000fe80003800200 */
[----:B------:R-:W-:Y:S01]  /*0260*/  BSSY.RELIABLE B0, `(.L_x_9) ;  /* 0x0000065000007945 */ /* 0x000fe20003800100 */
[----:B------:R-:W-:Y:S01]  /*0270*/  IMAD.MOV.U32 R11, RZ, RZ, RZ ;  /* 0x000000ffff0b7224 */ /* 0x000fe200078e00ff */
[----:B------:R-:W-:Y:S01]  /*0280*/  ISETP.GT.AND P0, PT, R0, RZ, PT ;  /* 0x000000ff0000720c */ /* 0x000fe20003f04270 */
[----:B------:R-:W-:Y:S02]  /*0290*/  IMAD.MOV.U32 R12, RZ, RZ, 0x0 ;  /* 0x00000000ff0c7424 */ /* 0x000fe400078e00ff */
[----:B------:R-:W-:-:S10]  /*02a0*/  IMAD.MOV.U32 R13, RZ, RZ, 0x3ff00000 ;  /* 0x3ff00000ff0d7424 */ /* 0x000fd400078e00ff */
[----:B------:R-:W-:Y:S05]  /*02b0*/  @!P0 BRA `(.L_x_10) ;  /* 0x00000004007c8947 */ /* 0x000fea0003800000 */
[----:B------:R-:W-:Y:S01]  /*02c0*/  IMAD.IADD R10, R0, 0x1, -R11 ;  /* 0x00000001000a7824 */ /* 0x000fe200078e0a0b */
[----:B------:R-:W-:Y:S01]  /*02d0*/  BSSY.RECONVERGENT B6, `(.L_x_11) ;  /* 0x000003b000067945 */ /* 0x000fe20003800200 */
[----:B------:R-:W-:-:S03]  /*02e0*/  PLOP3.LUT P0, PT, PT, PT, PT, 0x80, 0x8 ;  /* 0x000000000008781c */ /* 0x000fc60003f0f070 */
[----:B------:R-:W-:-:S13]  /*02f0*/  ISETP.GT.AND P1, PT, R10, 0xc, PT ;  /* 0x0000000c0a00780c */ /* 0x000fda0003f24270 */
[----:B------:R-:W-:Y:S05]  /*0300*/  @!P1 BRA `(.L_x_12) ;  /* 0x0000000000dc9947 */ /* 0x000fea0003800000 */
[----:B------:R-:W-:Y:S01]  /*0310*/  BSSY.RECONVERGENT B7, `(.L_x_12) ;  /* 0x0000036000077945 */ /* 0x000fe20003800200 */
[----:B------:R-:W-:Y:S02]  /*0320*/  PLOP3.LUT P0, PT, PT, PT, PT, 0x8, 0x80 ;  /* 0x000000000080781c */ /* 0x000fe40003f0e170 */
[----:B------:R-:W-:-:S11]  /*0330*/  IADD3 R10, PT, PT, R0, -0xc, RZ ;  /* 0xfffffff4000a7810 */ /* 0x000fd60007ffe0ff */
.L_x_13:
[C---:B------:R-:W-:Y:S02]  /*0340*/  VIADD R19, R11.reuse, 0x2 ;  /* 0x000000020b137836 */ /* 0x040fe40000000000 */
[C---:B------:R-:W-:Y:S02]  /*0350*/  VIADD R20, R11.reuse, 0x3 ;  /* 0x000000030b147836 */ /* 0x040fe40000000000 */
[----:B------:R1:W2:Y:S01]  /*0360*/  I2F.F64.U32 R14, R19 ;  /* 0x00000013000e7312 */ /* 0x0002a20000201800 */
[C---:B------:R-:W-:Y:S02]  /*0370*/  VIADD R21, R11.reuse, 0x4 ;  /* 0x000000040b157836 */ /* 0x040fe40000000000 */
[C---:B------:R-:W-:Y:S02]  /*0380*/  VIADD R22, R11.reuse, 0x5 ;  /* 0x000000050b167836 */ /* 0x040fe40000000000 */
[C---:B------:R-:W-:Y:S02]  /*0390*/  VIADD R23, R11.reuse, 0x6 ;  /* 0x000000060b177836 */ /* 0x040fe40000000000 */
[C---:B------:R-:W-:Y:S01]  /*03a0*/  VIADD R29, R11.reuse, 0x10 ;  /* 0x000000100b1d7836 */ /* 0x040fe20000000000 */
[----:B------:R3:W4:Y:S01]  /*03b0*/  I2F.F64.U32 R16, R20 ;  /* 0x0000001400107312 */ /* 0x0007220000201800 */
[----:B-1----:R-:W-:-:S03]  /*03c0*/  VIADD R19, R11, 0x7 ;  /* 0x000000070b137836 */ /* 0x002fc60000000000 */
[----:B------:R-:W-:Y:S01]  /*03d0*/  ISETP.GE.AND P1, PT, R29, R10, PT ;  /* 0x0000000a1d00720c */ /* 0x000fe20003f26270 */
[----:B--2---:R-:W-:Y:S01]  /*03e0*/  DMUL R14, R14, R12 ;  /* 0x0000000c0e0e7228 */ /* 0x004fe20000000000 */
[----:B---3--:R-:W-:Y:S02]  /*03f0*/  VIADD R20, R11, 0x8 ;  /* 0x000000080b147836 */ /* 0x008fe40000000000 */
[----:B------:R1:W2:Y:S05]  /*0400*/  I2F.F64.U32 R12, R21 ;  /* 0x00000015000c7312 */ /* 0x0002aa0000201800 */
[----:B----4-:R-:W-:-:S03]  /*0410*/  DMUL R14, R14, R16 ;  /* 0x000000100e0e7228 */ /* 0x010fc60000000000 */
[----:B------:R3:W4:Y:S01]  /*0420*/  I2F.F64.U32 R16, R22 ;  /* 0x0000001600107312 */ /* 0x0007220000201800 */
[----:B-1----:R-:W-:-:S04]  /*0430*/  VIADD R21, R11, 0x9 ;  /* 0x000000090b157836 */ /* 0x002fc80000000000 */
        /* <DEDUP_REMOVED lines=13> */
[----:B---3--:R-:W-:Y:S02]  /*0510*/  IADD3 R21, PT, PT, R11, 0xe, RZ ;  /* 0x0000000e0b157810 */ /* 0x008fe40007ffe0ff */
[----:B------:R1:W2:Y:S05]  /*0520*/  I2F.F64.U32 R14, R22 ;  /* 0x00000016000e7312 */ /* 0x0002aa0000201800 */
[----:B----4-:R-:W-:-:S03]  /*0530*/  DMUL R12, R12, R16 ;  /* 0x000000100c0c7228 */ /* 0x010fc60000000000 */
[----:B------:R-:W3:Y:S01]  /*0540*/  I2F.F64.U32 R16, R23 ;  /* 0x0000001700107312 */ /* 0x000ee20000201800 */
[----:B-1----:R-:W-:-:S04]  /*0550*/  VIADD R22, R11, 0xf ;  /* 0x0000000f0b167836 */ /* 0x002fc80000000000 */
[----:B--2---:R-:W-:-:S03]  /*0560*/  DMUL R12, R12, R14 ;  /* 0x0000000e0c0c7228 */ /* 0x004fc60000000000 */
[----:B------:R1:W2:Y:S05]  /*0570*/  I2F.F64.U32 R14, R19 ;  /* 0x00000013000e7312 */ /* 0x0002aa0000201800 */
[----:B---3--:R-:W-:-:S03]  /*0580*/  DMUL R12, R12, R16 ;  /* 0x000000100c0c7228 */ /* 0x008fc60000000000 */
[----:B------:R-:W3:Y:S01]  /*0590*/  I2F.F64.U32 R16, R20 ;  /* 0x0000001400107312 */ /* 0x000ee20000201800 */
[----:B-1----:R-:W-:Y:S02]  /*05a0*/  VIADD R19, R11, 0x11 ;  /* 0x000000110b137836 */ /* 0x002fe40000000000 */
[----:B------:R-:W-:Y:S02]  /*05b0*/  IMAD.MOV.U32 R11, RZ, RZ, R29 ;  /* 0x000000ffff0b7224 */ /* 0x000fe400078e001d */
[----:B--2---:R-:W-:-:S03]  /*05c0*/  DMUL R12, R12, R14 ;  /* 0x0000000e0c0c7228 */ /* 0x004fc60000000000 */
[----:B------:R-:W1:Y:S05]  /*05d0*/  I2F.F64.U32 R14, R21 ;  /* 0x00000015000e7312 */ /* 0x000e6a0000201800 */
[----:B---3--:R-:W-:-:S03]  /*05e0*/  DMUL R12, R12, R16 ;  /* 0x000000100c0c7228 */ /* 0x008fc60000000000 */
[----:B------:R-:W2:Y:S05]  /*05f0*/  I2F.F64.U32 R16, R22 ;  /* 0x0000001600107312 */ /* 0x000eaa0000201800 */
[----:B-1----:R-:W-:-:S03]  /*0600*/  DMUL R12, R12, R14 ;  /* 0x0000000e0c0c7228 */ /* 0x002fc60000000000 */
[----:B------:R-:W1:Y:S05]  /*0610*/  I2F.F64.U32 R14, R29 ;  /* 0x0000001d000e7312 */ /* 0x000e6a0000201800 */
[----:B--2---:R-:W-:-:S03]  /*0620*/  DMUL R12, R12, R16 ;  /* 0x000000100c0c7228 */ /* 0x004fc60000000000 */
[----:B------:R-:W2:Y:S05]  /*0630*/  I2F.F64.U32 R16, R19 ;  /* 0x0000001300107312 */ /* 0x000eaa0000201800 */
[----:B-1----:R-:W-:-:S08]  /*0640*/  DMUL R12, R12, R14 ;  /* 0x0000000e0c0c7228 */ /* 0x002fd00000000000 */
[----:B--2---:R-:W-:Y:S01]  /*0650*/  DMUL R12, R12, R16 ;  /* 0x000000100c0c7228 */ /* 0x004fe20000000000 */
[----:B------:R-:W-:Y:S10]  /*0660*/  @!P1 BRA `(.L_x_13) ;  /* 0xfffffffc00349947 */ /* 0x000ff4000383ffff */
[----:B------:R-:W-:Y:S05]  /*0670*/  BSYNC.RECONVERGENT B7 ;  /* 0x0000000000077941 */ /* 0x000fea0003800200 */
.L_x_12:
[----:B------:R-:W-:Y:S05]  /*0680*/  BSYNC.RECONVERGENT B6 ;  /* 0x0000000000067941 */ /* 0x000fea0003800200 */
.L_x_11:
[----:B------:R-:W-:Y:S01]  /*0690*/  IMAD.IADD R10, R0, 0x1, -R11 ;  /* 0x00000001000a7824 */ /* 0x000fe200078e0a0b */
[----:B------:R-:W-:Y:S04]  /*06a0*/  BSSY.RECONVERGENT B6, `(.L_x_14) ;  /* 0x000001d000067945 */ /* 0x000fe80003800200 */
[----:B------:R-:W-:-:S13]  /*06b0*/  ISETP.GT.AND P1, PT, R10, 0x4, PT ;  /* 0x000000040a00780c */ /* 0x000fda0003f24270 */
[----:B------:R-:W-:Y:S05]  /*06c0*/  @!P1 BRA `(.L_x_15) ;  /* 0x0000000000689947 */ /* 0x000fea0003800000 */
[C---:B------:R-:W-:Y:S01]  /*06d0*/  VIADD R10, R11.reuse, 0x2 ;  /* 0x000000020b0a7836 */ /* 0x040fe20000000000 */
[----:B------:R-:W-:Y:S01]  /*06e0*/  PLOP3.LUT P0, PT, PT, PT, PT, 0x8, 0x80 ;  /* 0x000000000080781c */ /* 0x000fe20003f0e170 */
[C---:B------:R-:W-:Y:S02]  /*06f0*/  VIADD R19, R11.reuse, 0x3 ;  /* 0x000000030b137836 */ /* 0x040fe40000000000 */
[----:B------:R1:W2:Y:S01]  /*0700*/  I2F.F64.U32 R14, R10 ;  /* 0x0000000a000e7312 */ /* 0x0002a20000201800 */
[C---:B------:R-:W-:Y:S02]  /*0710*/  VIADD R20, R11.reuse, 0x4 ;  /* 0x000000040b147836 */ /* 0x040fe40000000000 */
[C---:B------:R-:W-:Y:S02]  /*0720*/  VIADD R21, R11.reuse, 0x5 ;  /* 0x000000050b157836 */ /* 0x040fe40000000000 */
[C---:B------:R-:W-:Y:S02]  /*0730*/  VIADD R22, R11.reuse, 0x6 ;  /* 0x000000060b167836 */ /* 0x040fe40000000000 */
[C---:B------:R-:W-:Y:S01]  /*0740*/  VIADD R23, R11.reuse, 0x7 ;  /* 0x000000070b177836 */ /* 0x040fe20000000000 */
[----:B------:R-:W3:Y:S01]  /*0750*/  I2F.F64.U32 R16, R19 ;  /* 0x0000001300107312 */ /* 0x000ee20000201800 */
[C---:B------:R-:W-:Y:S01]  /*0760*/  VIADD R29, R11.reuse, 0x8 ;  /* 0x000000080b1d7836 */ /* 0x040fe20000000000 */
[----:B-1----:R-:W-:Y:S01]  /*0770*/  IADD3 R10, PT, PT, R11, 0x9, RZ ;  /* 0x000000090b0a7810 */ /* 0x002fe20007ffe0ff */
[----:B--2---:R-:W-:-:S05]  /*0780*/  DMUL R14, R12, R14 ;  /* 0x0000000e0c0e7228 */ /* 0x004fca0000000000 */
[----:B------:R-:W-:Y:S03]  /*0790*/  I2F.F64.U32 R10, R10 ;  /* 0x0000000a000a7312 */ /* 0x000fe60000201800 */
[----:B---3--:R-:W-:-:S05]  /*07a0*/  DMUL R14, R14, R16 ;  /* 0x000000100e0e7228 */ /* 0x008fca0000000000 */
[----:B------:R-:W1:Y:S08]  /*07b0*/  I2F.F64.U32 R12, R20 ;  /* 0x00000014000c7312 */ /* 0x000e700000201800 */
[----:B------:R-:W2:Y:S01]  /*07c0*/  I2F.F64.U32 R16, R21 ;  /* 0x0000001500107312 */ /* 0x000ea20000201800 */
[----:B-1----:R-:W-:-:S07]  /*07d0*/  DMUL R12, R14, R12 ;  /* 0x0000000c0e0c7228 */ /* 0x002fce0000000000 */
[----:B------:R-:W1:Y:S01]  /*07e0*/  I2F.F64.U32 R14, R22 ;  /* 0x00000016000e7312 */ /* 0x000e620000201800 */
[----:B--2---:R-:W-:-:S07]  /*07f0*/  DMUL R12, R12, R16 ;  /* 0x000000100c0c7228 */ /* 0x004fce0000000000 */
[----:B------:R-:W2:Y:S01]  /*0800*/  I2F.F64.U32 R16, R23 ;  /* 0x0000001700107312 */ /* 0x000ea20000201800 */
[----:B-1----:R-:W-:-:S07]  /*0810*/  DMUL R12, R12, R14 ;  /* 0x0000000e0c0c7228 */ /* 0x002fce0000000000 */
[----:B------:R-:W1:Y:S01]  /*0820*/  I2F.F64.U32 R14, R29 ;  /* 0x0000001d000e7312 */ /* 0x000e620000201800 */
[----:B--2---:R-:W-:-:S08]  /*0830*/  DMUL R12, R12, R16 ;  /* 0x000000100c0c7228 */ /* 0x004fd00000000000 */
[----:B-1----:R-:W-:-:S08]  /*0840*/  DMUL R12, R12, R14 ;  /* 0x0000000e0c0c7228 */ /* 0x002fd00000000000 */
[----:B------:R-:W-:Y:S01]  /*0850*/  DMUL R12, R12, R10 ;  /* 0x0000000a0c0c7228 */ /* 0x000fe20000000000 */
[----:B------:R-:W-:-:S10]  /*0860*/  IMAD.MOV.U32 R11, RZ, RZ, R29 ;  /* 0x000000ffff0b7224 */ /* 0x000fd400078e001d */
.L_x_15:
[----:B------:R-:W-:Y:S05]  /*0870*/  BSYNC.RECONVERGENT B6 ;  /* 0x0000000000067941 */ /* 0x000fea0003800200 */
.L_x_14:
[----:B------:R-:W-:-:S13]  /*0880*/  ISETP.EQ.AND P1, PT, R11, R0, PT ;  /* 0x000000000b00720c */ /* 0x000fda0003f22270 */
[----:B------:R-:W-:Y:S05]  /*0890*/  @!P0 BREAK.RELIABLE P1, B0 ;  /* 0x0000000000008942 */ /* 0x000fea0000800100 */
[----:B------:R-:W-:Y:S05]  /*08a0*/  @!P0 BRA P1, `(.L_x_16) ;  /* 0x0000000000488947 */ /* 0x000fea0000800000 */
.L_x_10:
[----:B------:R-:W-:Y:S05]  /*08b0*/  BSYNC.RELIABLE B0 ;  /* 0x0000000000007941 */ /* 0x000fea0003800100 */
.L_x_9:
[----:B------:R-:W-:Y:S01]  /*08c0*/  BSSY.RECONVERGENT B0, `(.L_x_16) ;  /* 0x0000010000007945 */ /* 0x000fe20003800200 */
.L_x_17:
[C---:B------:R-:W-:Y:S02]  /*08d0*/  VIADD R19, R11.reuse, 0x2 ;  /* 0x000000020b137836 */ /* 0x040fe40000000000 */
[C---:B------:R-:W-:Y:S02]  /*08e0*/  VIADD R16, R11.reuse, 0x3 ;  /* 0x000000030b107836 */ /* 0x040fe40000000000 */
[----:B------:R-:W1:Y:S01]  /*08f0*/  I2F.F64.U32 R14, R19 ;  /* 0x00000013000e7312 */ /* 0x000e620000201800 */
[C---:B------:R-:W-:Y:S02]  /*0900*/  VIADD R29, R11.reuse, 0x4 ;  /* 0x000000040b1d7836 */ /* 0x040fe40000000000 */
[----:B------:R-:W-:-:S03]  /*0910*/  VIADD R10, R11, 0x5 ;  /* 0x000000050b0a7836 */ /* 0x000fc60000000000 */
[----:B------:R-:W-:Y:S02]  /*0920*/  ISETP.NE.AND P0, PT, R29, R0, PT ;  /* 0x000000001d00720c */ /* 0x000fe40003f05270 */
[----:B------:R-:W2:Y:S01]  /*0930*/  I2F.F64.U32 R16, R16 ;  /* 0x0000001000107312 */ /* 0x000ea20000201800 */
[----:B-1----:R-:W-:-:S07]  /*0940*/  DMUL R14, R14, R12 ;  /* 0x0000000c0e0e7228 */ /* 0x002fce0000000000 */
[----:B------:R-:W-:Y:S01]  /*0950*/  I2F.F64.U32 R10, R10 ;  /* 0x0000000a000a7312 */ /* 0x000fe20000201800 */
[----:B--2---:R-:W-:-:S07]  /*0960*/  DMUL R14, R14, R16 ;  /* 0x000000100e0e7228 */ /* 0x004fce0000000000 */
[----:B------:R-:W1:Y:S02]  /*0970*/  I2F.F64.U32 R12, R29 ;  /* 0x0000001d000c7312 */ /* 0x000e640000201800 */
[----:B-1----:R-:W-:-:S08]  /*0980*/  DMUL R12, R14, R12 ;  /* 0x0000000c0e0c7228 */ /* 0x002fd00000000000 */
[----:B------:R-:W-:Y:S01]  /*0990*/  DMUL R12, R12, R10 ;  /* 0x0000000a0c0c7228 */ /* 0x000fe20000000000 */
[----:B------:R-:W-:Y:S01]  /*09a0*/  IMAD.MOV.U32 R11, RZ, RZ, R29 ;  /* 0x000000ffff0b7224 */ /* 0x000fe200078e001d */
[----:B------:R-:W-:Y:S09]  /*09b0*/  @P0 BRA `(.L_x_17) ;  /* 0xfffffffc00c40947 */ /* 0x000ff2000383ffff */
[----:B------:R-:W-:Y:S05]  /*09c0*/  BSYNC.RECONVERGENT B0 ;  /* 0x0000000000007941 */ /* 0x000fea0003800200 */
.L_x_16:
[----:B------:R-:W-:Y:S05]  /*09d0*/  BSYNC.RECONVERGENT B1 ;  /* 0x0000000000017941 */ /* 0x000fea0003800200 */
.L_x_8:
[----:B------:R-:W-:-:S07]  /*09e0*/  VIADD R0, R29, 0x2 ;  /* 0x000000021d007836 */ /* 0x000fce0000000000 */
.L_x_7:
[----:B------:R-:W-:Y:S05]  /*09f0*/  BSYNC.RECONVERGENT B2 ;  /* 0x0000000000027941 */ /* 0x000fea0003800200 */
.L_x_6:
[----:B------:R-:W-:-:S13]  /*0a00*/  ISETP.NE.AND P0, PT, R18, RZ, PT ;  /* 0x000000ff1200720c */ /* 0x000fda0003f05270 */
[----:B------:R-:W-:Y:S05]  /*0a10*/  @!P0 BRA `(.L_x_5) ;  /* 0x00000000002c8947 */ /* 0x000fea0003800000 */
[----:B------:R-:W1:Y:S01]  /*0a20*/  I2F.F64.U32 R10, R0 ;  /* 0x00000000000a7312 */ /* 0x000e620000201800 */
[----:B------:R-:W-:Y:S01]  /*0a30*/  ISETP.NE.AND P0, PT, R18, 0x1, PT ;  /* 0x000000011200780c */ /* 0x000fe20003f05270 */
[----:B-1----:R-:W-:-:S12]  /*0a40*/  DMUL R12, R12, R10 ;  /* 0x0000000a0c0c7228 */ /* 0x002fd80000000000 */
[----:B------:R-:W-:Y:S05]  /*0a50*/  @!P0 BRA `(.L_x_5) ;  /* 0x00000000001c8947 */ /* 0x000fea0003800000 */
[----:B------:R-:W-:Y:S01]  /*0a60*/  ISETP.NE.AND P0, PT, R18, 0x2, PT ;  /* 0x000000021200780c */ /* 0x000fe20003f05270 */
[----:B------:R-:W-:-:S06]  /*0a70*/  VIADD R10, R0, 0x1 ;  /* 0x00000001000a7836 */ /* 0x000fcc0000000000 */
[----:B------:R-:W1:Y:S06]  /*0a80*/  I2F.F64.U32 R10, R10 ;  /* 0x0000000a000a7312 */ /* 0x000e6c0000201800 */
[----:B------:R-:W-:-:S06]  /*0a90*/  @P0 VIADD R14, R0, 0x2 ;  /* 0x00000002000e0836 */ /* 0x000fcc0000000000 */
[----:B------:R-:W2:Y:S01]  /*0aa0*/  @P0 I2F.F64.U32 R14, R14 ;  /* 0x0000000e000e0312 */ /* 0x000ea20000201800 */
[----:B-1----:R-:W-:-:S08]  /*0ab0*/  DMUL R12, R12, R10 ;  /* 0x0000000a0c0c7228 */ /* 0x002fd00000000000 */
[----:B--2---:R-:W-:-:S11]  /*0ac0*/  @P0 DMUL R12, R12, R14 ;  /* 0x0000000e0c0c0228 */ /* 0x004fd60000000000 */
.L_x_5:
[----:B------:R-:W-:Y:S05]  /*0ad0*/  BSYNC.RECONVERGENT B3 ;  /* 0x0000000000037941 */ /* 0x000fea0003800200 */
.L_x_4:
[----:B------:R-:W1:Y:S01]  /*0ae0*/  I2F.F64 R14, R28 ;  /* 0x0000001c000e7312 */ /* 0x000e620000201c00 */
[----:B------:R-:W-:Y:S01]  /*0af0*/  IMAD.MOV.U32 R10, RZ, RZ, 0x1 ;  /* 0x00000001ff0a7424 */ /* 0x000fe200078e00ff */
[----:B------:R-:W2:Y:S01]  /*0b00*/  LDC R18, c[0x0][0x388] ;  /* 0x0000e200ff127b82 */ /* 0x000ea20000000800 */
[----:B------:R-:W-:Y:S05]  /*0b10*/  BSSY.RECONVERGENT B0, `(.L_x_18) ;  /* 0x0000024000007945 */ /* 0x000fea0003800200 */
[----:B------:R-:W3:Y:S01]  /*0b20*/  MUFU.RCP64H R11, R13 ;  /* 0x0000000d000b7308 */ /* 0x000ee20000001800 */
[----:B-1----:R-:W-:Y:S01]  /*0b30*/  SHF.R.U32.HI R0, RZ, 0x14, R15 ;  /* 0x00000014ff007819 */ /* 0x002fe2000001160f */
[----:B------:R-:W-:Y:S01]  /*0b40*/  DSETP.NEU.AND P1, PT, |R14|, 0.5, PT ;  /* 0x3fe000000e00742a */ /* 0x000fe20003f2d200 */
[----:B------:R-:W-:-:S02]  /*0b50*/  ISETP.GE.AND P2, PT, R15, RZ, PT ;  /* 0x000000ff0f00720c */ /* 0x000fc40003f46270 */
[----:B------:R-:W-:-:S05]  /*0b60*/  LOP3.LUT R0, R0, 0x7ff, RZ, 0xc0, !PT ;  /* 0x000007ff00007812 */ /* 0x000fca00078ec0ff */
[----:B------:R-:W-:Y:S01]  /*0b70*/  VIADD R19, R0, 0xfffffc0c ;  /* 0xfffffc0c00137836 */ /* 0x000fe20000000000 */
[----:B---3--:R-:W-:-:S04]  /*0b80*/  DFMA R16, R10, -R12, 1 ;  /* 0x3ff000000a10742b */ /* 0x008fc8000000080c */
[CC--:B------:R-:W-:Y:S02]  /*0b90*/  SHF.L.U32 R0, R14.reuse, R19.reuse, RZ ;  /* 0x000000130e007219 */ /* 0x0c0fe400000006ff */
[----:B------:R-:W-:Y:S02]  /*0ba0*/  SHF.L.U64.HI R19, R14, R19, R15 ;  /* 0x000000130e137219 */ /* 0x000fe4000001020f */
[----:B------:R-:W-:Y:S01]  /*0bb0*/  DFMA R16, R16, R16, R16 ;  /* 0x000000101010722b */ /* 0x000fe20000000010 */
[----:B------:R-:W-:-:S04]  /*0bc0*/  ISETP.NE.U32.AND P0, PT, R0, RZ, PT ;  /* 0x000000ff0000720c */ /* 0x000fc80003f05070 */
[----:B------:R-:W-:-:S03]  /*0bd0*/  ISETP.NE.AND.EX P0, PT, R19, -0x80000000, PT, P0 ;  /* 0x800000001300780c */ /* 0x000fc60003f05300 */
[----:B------:R-:W-:Y:S01]  /*0be0*/  DFMA R16, R10, R16, R10 ;  /* 0x000000100a10722b */ /* 0x000fe2000000000a */
[----:B0-----:R-:W-:Y:S02]  /*0bf0*/  SEL R0, R7, RZ, !P0 ;  /* 0x000000ff07007207 */ /* 0x001fe40004000000 */
[----:B--2---:R-:W-:Y:S01]  /*0c00*/  ISETP.NE.AND P0, PT, R18, 0x1, PT ;  /* 0x000000011200780c */ /* 0x004fe20003f05270 */
[----:B------:R-:W-:Y:S01]  /*0c10*/  IMAD.MOV.U32 R18, RZ, RZ, RZ ;  /* 0x000000ffff127224 */ /* 0x000fe200078e00ff */
[----:B------:R-:W-:Y:S02]  /*0c20*/  SEL R0, R0, RZ, P1 ;  /* 0x000000ff00007207 */ /* 0x000fe40000800000 */
[----:B------:R-:W-:Y:S01]  /*0c30*/  ISETP.NE.AND P1, PT, R28, RZ, PT ;  /* 0x000000ff1c00720c */ /* 0x000fe20003f25270 */
[----:B------:R-:W-:Y:S01]  /*0c40*/  DFMA R10, R16, -R12, 1 ;  /* 0x3ff00000100a742b */ /* 0x000fe2000000080c */
[----:B------:R-:W-:-:S04]  /*0c50*/  @!P2 LOP3.LUT R0, R0, 0x7ff00000, RZ, 0xfc, !PT ;  /* 0x7ff000000000a812 */ /* 0x000fc800078efcff */
[----:B------:R-:W-:-:S03]  /*0c60*/  FSEL R0, R0, 1.875, P1 ;  /* 0x3ff0000000007808 */ /* 0x000fc60000800000 */
[----:B------:R-:W-:Y:S01]  /*0c70*/  DFMA R10, R16, R10, R16 ;  /* 0x0000000a100a722b */ /* 0x000fe20000000010 */
[----:B------:R-:W-:-:S04]  /*0c80*/  FSEL R19, R0, 1.875, P0 ;  /* 0x3ff0000000137808 */ /* 0x000fc80000000000 */
[----:B------:R-:W-:-:S03]  /*0c90*/  FSETP.GEU.AND P1, PT, |R19|, 6.5827683646048100446e-37, PT ;  /* 0x036000001300780b */ /* 0x000fc60003f2e200 */
[----:B------:R-:W-:-:S08]  /*0ca0*/  DMUL R14, R10, R18 ;  /* 0x000000120a0e7228 */ /* 0x000fd00000000000 */
[----:B------:R-:W-:-:S08]  /*0cb0*/  DFMA R16, R14, -R12, R18 ;  /* 0x8000000c0e10722b */ /* 0x000fd00000000012 */
[----:B------:R-:W-:-:S10]  /*0cc0*/  DFMA R10, R10, R16, R14 ;  /* 0x000000100a0a722b */ /* 0x000fd4000000000e */
[----:B------:R-:W-:-:S05]  /*0cd0*/  FFMA R0, RZ, R13, R11 ;  /* 0x0000000dff007223 */ /* 0x000fca000000000b */
[----:B------:R-:W-:-:S13]  /*0ce0*/  FSETP.GT.AND P0, PT, |R0|, 1.469367938527859385e-39, PT ;  /* 0x001000000000780b */ /* 0x000fda0003f04200 */
[----:B------:R-:W-:Y:S05]  /*0cf0*/  @P0 BRA P1, `(.L_x_19) ;  /* 0x0000000000140947 */ /* 0x000fea0000800000 */
[----:B------:R-:W-:Y:S02]  /*0d00*/  MOV R18, RZ ;  /* 0x000000ff00127202 */ /* 0x000fe40000000f00 */
[----:B------:R-:W-:-:S07]  /*0d10*/  MOV R10, 0xd30 ;  /* 0x00000d30000a7802 */ /* 0x000fce0000000f00 */
[----:B------:R-:W-:Y:S05]  /*0d20*/  CALL.REL.NOINC `($__internal_0_$__cuda_sm20_div_rn_f64_full) ;  /* 0x0000000400ec7944 */ /* 0x000fea0003c00000 */
[----:B------:R-:W-:Y:S02]  /*0d30*/  IMAD.MOV.U32 R10, RZ, RZ, R12 ;  /* 0x000000ffff0a7224 */ /* 0x000fe400078e000c */
[----:B------:R-:W-:-:S07]  /*0d40*/  IMAD.MOV.U32 R11, RZ, RZ, R13 ;  /* 0x000000ffff0b7224 */ /* 0x000fce00078e000d */
.L_x_19:
[----:B------:R-:W-:Y:S05]  /*0d50*/  BSYNC.RECONVERGENT B0 ;  /* 0x0000000000007941 */ /* 0x000fea0003800200 */
.L_x_18:
[----:B------:R-:W0:Y:S01]  /*0d60*/  LDCU UR6, c[0x0][0x38c] ;  /* 0x00007180ff0677ac */ /* 0x000e220008000800 */
[----:B------:R-:W-:Y:S01]  /*0d70*/  IMAD.IADD R28, R3, 0x1, R28 ;  /* 0x00000001031c7824 */ /* 0x000fe200078e021c */
[----:B------:R-:W-:-:S04]  /*0d80*/  DADD R8, R10, R8 ;  /* 0x000000000a087229 */ /* 0x000fc80000000008 */
[----:B0-----:R-:W-:-:S13]  /*0d90*/  ISETP.GT.AND P0, PT, R28, UR6, PT ;  /* 0x000000061c007c0c */ /* 0x001fda000bf04270 */
[----:B------:R-:W-:Y:S05]  /*0da0*/  @P0 BRA `(.L_x_20) ;  /* 0x0000000000080947 */ /* 0x000fea0003800000 */
[----:B------:R-:W-:Y:S01]  /*0db0*/  VIADD R5, R5, 0x1 ;  /* 0x0000000105057836 */ /* 0x000fe20000000000 */
[----:B------:R-:W-:Y:S06]  /*0dc0*/  BRA `(.L_x_21) ;  /* 0xfffffff000e47947 */ /* 0x000fec000383ffff */
.L_x_20:
[----:B------:R-:W-:Y:S05]  /*0dd0*/  BSYNC.RECONVERGENT B4 ;  /* 0x0000000000047941 */ /* 0x000fea0003800200 */
.L_x_3:
[----:B------:R-:W-:Y:S05]  /*0de0*/  BRA `(.L_x_1) ;  /* 0x0000000400a47947 */ /* 0x000fea0003800000 */
.L_x_2:
[----:B------:R-:W-:Y:S01]  /*0df0*/  VIADD R4, R2, 0xffffffff ;  /* 0xffffffff02047836 */ /* 0x000fe20000000000 */
[----:B------:R-:W-:Y:S01]  /*0e00*/  CS2R R8, SRZ ;  /* 0x0000000000087805 */ /* 0x000fe2000001ff00 */
[----:B------:R-:W-:Y:S02]  /*0e10*/  IMAD.MOV.U32 R5, RZ, RZ, RZ ;  /* 0x000000ffff057224 */ /* 0x000fe400078e00ff */
[----:B------:R-:W-:-:S07]  /*0e20*/  IMAD.MOV.U32 R34, RZ, RZ, R2 ;  /* 0x000000ffff227224 */ /* 0x000fce00078e0002 */
.L_x_30:
[----:B------:R-:W-:Y:S01]  /*0e30*/  ISETP.GE.AND P0, PT, R34, 0x2, PT ;  /* 0x000000022200780c */ /* 0x000fe20003f06270 */
[----:B------:R-:W-:Y:S01]  /*0e40*/  BSSY.RECONVERGENT B0, `(.L_x_22) ;  /* 0x000002d000007945 */ /* 0x000fe20003800200 */
[----:B------:R-:W-:Y:S02]  /*0e50*/  IMAD.MOV.U32 R10, RZ, RZ, 0x0 ;  /* 0x00000000ff0a7424 */ /* 0x000fe400078e00ff */
[----:B------:R-:W-:-:S09]  /*0e60*/  IMAD.MOV.U32 R11, RZ, RZ, 0x3ff00000 ;  /* 0x3ff00000ff0b7424 */ /* 0x000fd200078e00ff */
[----:B------:R-:W-:Y:S05]  /*0e70*/  @!P0 BRA `(.L_x_23) ;  /* 0x0000000000a48947 */ /* 0x000fea0003800000 */
[----:B------:R-:W-:Y:S01]  /*0e80*/  IMAD R12, R3, R5, R4 ;  /* 0x00000005030c7224 */ /* 0x000fe200078e0204 */
[----:B------:R-:W-:Y:S01]  /*0e90*/  BSSY.RECONVERGENT B1, `(.L_x_24) ;  /* 0x000001b000017945 */ /* 0x000fe20003800200 */
[----:B------:R-:W-:Y:S01]  /*0ea0*/  IMAD.MOV.U32 R10, RZ, RZ, 0x0 ;  /* 0x00000000ff0a7424 */ /* 0x000fe200078e00ff */
[----:B------:R-:W-:Y:S01]  /*0eb0*/  MOV R11, 0x3ff00000 ;  /* 0x3ff00000000b7802 */ /* 0x000fe20000000f00 */
[C---:B------:R-:W-:Y:S01]  /*0ec0*/  VIADD R0, R12.reuse, 0xffffffff ;  /* 0xffffffff0c007836 */ /* 0x040fe20000000000 */
[----:B------:R-:W-:-:S04]  /*0ed0*/  LOP3.LUT R19, R12, 0x3, RZ, 0xc0, !PT ;  /* 0x000000030c137812 */ /* 0x000fc800078ec0ff */
[----:B------:R-:W-:Y:S01]  /*0ee0*/  ISETP.GE.U32.AND P0, PT, R0, 0x3, PT ;  /* 0x000000030000780c */ /* 0x000fe20003f06070 */
[----:B------:R-:W-:Y:S01]  /*0ef0*/  IMAD.MOV.U32 R0, RZ, RZ, 0x2 ;  /* 0x00000002ff007424 */ /* 0x000fe200078e00ff */
[----:B------:R-:W-:-:S11]  /*0f00*/  ISETP.NE.AND P1, PT, R19, RZ, PT ;  /* 0x000000ff1300720c */ /* 0x000fd60003f25270 */
[----:B------:R-:W-:Y:S05]  /*0f10*/  @!P0 BRA `(.L_x_25) ;  /* 0x0000000000488947 */ /* 0x000fea0003800000 */
[----:B------:R-:W-:Y:S01]  /*0f20*/  LOP3.LUT R20, R12, 0xfffffffc, RZ, 0xc0, !PT ;  /* 0xfffffffc0c147812 */ /* 0x000fe200078ec0ff */
[----:B------:R-:W-:Y:S02]  /*0f30*/  IMAD.MOV.U32 R0, RZ, RZ, 0x2 ;  /* 0x00000002ff007424 */ /* 0x000fe400078e00ff */
[----:B------:R-:W-:Y:S02]  /*0f40*/  IMAD.MOV.U32 R10, RZ, RZ, 0x0 ;  /* 0x00000000ff0a7424 */ /* 0x000fe400078e00ff */
[----:B------:R-:W-:-:S07]  /*0f50*/  IMAD.MOV.U32 R11, RZ, RZ, 0x3ff00000 ;  /* 0x3ff00000ff0b7424 */ /* 0x000fce00078e00ff */
.L_x_26:
[----:B------:R1:W2:Y:S01]  /*0f60*/  I2F.F64.U32 R12, R0 ;  /* 0x00000000000c7312 */ /* 0x0002a20000201800 */
[C---:B------:R-:W-:Y:S02]  /*0f70*/  VIADD R16, R0.reuse, 0x1 ;  /* 0x0000000100107836 */ /* 0x040fe40000000000 */
[C---:B------:R-:W-:Y:S02]  /*0f80*/  VIADD R17, R0.reuse, 0x2 ;  /* 0x0000000200117836 */ /* 0x040fe40000000000 */
[----:B------:R-:W-:-:S03]  /*0f90*/  VIADD R18, R0, 0x3 ;  /* 0x0000000300127836 */ /* 0x000fc60000000000 */
[----:B------:R-:W3:Y:S01]  /*0fa0*/  I2F.F64.U32 R14, R16 ;  /* 0x00000010000e7312 */ /* 0x000ee20000201800 */
[----:B------:R-:W-:Y:S01]  /*0fb0*/  ISETP.NE.AND P0, PT, R17, R20, PT ;  /* 0x000000141100720c */ /* 0x000fe20003f05270 */
[----:B-1----:R-:W-:Y:S01]  /*0fc0*/  VIADD R0, R0, 0x4 ;  /* 0x0000000400007836 */ /* 0x002fe20000000000 */
[----:B--2---:R-:W-:-:S05]  /*0fd0*/  DMUL R12, R12, R10 ;  /* 0x0000000a0c0c7228 */ /* 0x004fca0000000000 */
[----:B------:R-:W1:Y:S03]  /*0fe0*/  I2F.F64.U32 R10, R17 ;  /* 0x00000011000a7312 */ /* 0x000e660000201800 */
[----:B---3--:R-:W-:-:S05]  /*0ff0*/  DMUL R12, R12, R14 ;  /* 0x0000000e0c0c7228 */ /* 0x008fca0000000000 */
[----:B------:R-:W2:Y:S03]  /*1000*/  I2F.F64.U32 R14, R18 ;  /* 0x00000012000e7312 */ /* 0x000ea60000201800 */
[----:B-1----:R-:W-:-:S08]  /*1010*/  DMUL R10, R12, R10 ;  /* 0x0000000a0c0a7228 */ /* 0x002fd00000000000 */
[----:B--2---:R-:W-:Y:S01]  /*1020*/  DMUL R10, R10, R14 ;  /* 0x0000000e0a0a7228 */ /* 0x004fe20000000000 */
[----:B------:R-:W-:Y:S10]  /*1030*/  @P0 BRA `(.L_x_26) ;  /* 0xfffffffc00c80947 */ /* 0x000ff4000383ffff */
.L_x_25:
[----:B------:R-:W-:Y:S05]  /*1040*/  BSYNC.RECONVERGENT B1 ;  /* 0x0000000000017941 */ /* 0x000fea0003800200 */
.L_x_24:
        /* <DEDUP_REMOVED lines=12> */
.L_x_23:
[----:B------:R-:W-:Y:S05]  /*1110*/  BSYNC.RECONVERGENT B0 ;  /* 0x0000000000007941 */ /* 0x000fea0003800200 */
.L_x_22:
[----:B------:R-:W1:Y:S01]  /*1120*/  I2F.F64 R12, R34 ;  /* 0x00000022000c7312 */ /* 0x000e620000201c00 */
[----:B------:R-:W2:Y:S01]  /*1130*/  LDC R14, c[0x0][0x388] ;  /* 0x0000e200ff0e7b82 */ /* 0x000ea20000000800 */
[----:B------:R-:W-:Y:S01]  /*1140*/  BSSY.RECONVERGENT B0, `(.L_x_27) ;  /* 0x000000d000007945 */ /* 0x000fe20003800200 */
[----:B0-----:R-:W-:Y:S02]  /*1150*/  ISETP.GE.AND P2, PT, R7, RZ, PT ;  /* 0x000000ff0700720c */ /* 0x001fe40003f46270 */
[----:B-1----:R-:W-:-:S04]  /*1160*/  SHF.R.U32.HI R0, RZ, 0x14, R13 ;  /* 0x00000014ff007819 */ /* 0x002fc8000001160d */
[----:B------:R-:W-:-:S05]  /*1170*/  LOP3.LUT R0, R0, 0x7ff, RZ, 0xc0, !PT ;  /* 0x000007ff00007812 */ /* 0x000fca00078ec0ff */
[----:B------:R-:W-:Y:S01]  /*1180*/  VIADD R15, R0, 0xfffffc0c ;  /* 0xfffffc0c000f7836 */ /* 0x000fe20000000000 */
[----:B--2---:R-:W-:-:S04]  /*1190*/  ISETP.NE.AND P1, PT, R14, 0x1, PT ;  /* 0x000000010e00780c */ /* 0x004fc80003f25270 */
[CC--:B------:R-:W-:Y:S02]  /*11a0*/  SHF.L.U32 R0, R12.reuse, R15.reuse, RZ ;  /* 0x0000000f0c007219 */ /* 0x0c0fe400000006ff */
[----:B------:R-:W-:Y:S02]  /*11b0*/  SHF.L.U64.HI R15, R12, R15, R13 ;  /* 0x0000000f0c0f7219 */ /* 0x000fe4000001020d */
[----:B------:R-:W-:Y:S02]  /*11c0*/  ISETP.NE.U32.AND P0, PT, R0, RZ, PT ;  /* 0x000000ff0000720c */ /* 0x000fe40003f05070 */
[----:B------:R-:W-:Y:S02]  /*11d0*/  MOV R0, 0x1210 ;  /* 0x0000121000007802 */ /* 0x000fe40000000f00 */
[----:B------:R-:W-:Y:S01]  /*11e0*/  ISETP.NE.AND.EX P0, PT, R15, -0x80000000, PT, P0 ;  /* 0x800000000f00780c */ /* 0x000fe20003f05300 */
[----:B------:R-:W-:-:S12]  /*11f0*/  DADD R14, -RZ, |R6| ;  /* 0x00000000ff0e7229 */ /* 0x000fd80000000506 */
[----:B------:R-:W-:Y:S05]  /*1200*/  CALL.REL.NOINC `($_Z8sum_of_ePdiiii$__internal_accurate_pow) ;  /* 0x0000000800307944 */ /* 0x000fea0003c00000 */
[----:B------:R-:W-:Y:S05]  /*1210*/  BSYNC.RECONVERGENT B0 ;  /* 0x0000000000007941 */ /* 0x000fea0003800200 */
.L_x_27:
[----:B------:R-:W0:Y:S01]  /*1220*/  MUFU.RCP64H R13, R11 ;  /* 0x0000000b000d7308 */ /* 0x000e220000001800 */
[----:B------:R-:W-:Y:S01]  /*1230*/  IMAD.MOV.U32 R12, RZ, RZ, 0x1 ;  /* 0x00000001ff0c7424 */ /* 0x000fe200078e00ff */
[----:B------:R-:W-:Y:S01]  /*1240*/  MOV R17, R18 ;  /* 0x0000001200117202 */ /* 0x000fe20000000f00 */
[----:B------:R-:W-:Y:S01]  /*1250*/  IMAD.MOV.U32 R16, RZ, RZ, R21 ;  /* 0x000000ffff107224 */ /* 0x000fe200078e0015 */
[----:B------:R-:W-:Y:S05]  /*1260*/  BSSY.RECONVERGENT B0, `(.L_x_28) ;  /* 0x000001b000007945 */ /* 0x000fea0003800200 */
[----:B------:R-:W-:Y:S02]  /*1270*/  DADD R16, -RZ, -R16 ;  /* 0x00000000ff107229 */ /* 0x000fe40000000910 */
[----:B0-----:R-:W-:-:S08]  /*1280*/  DFMA R14, R12, -R10, 1 ;  /* 0x3ff000000c0e742b */ /* 0x001fd0000000080a */
[-C--:B------:R-:W-:Y:S02]  /*1290*/  FSEL R0, R16, R21.reuse, !P0 ;  /* 0x0000001510007208 */ /* 0x080fe40004000000 */
[-C--:B------:R-:W-:Y:S02]  /*12a0*/  FSEL R17, R17, R18.reuse, !P0 ;  /* 0x0000001211117208 */ /* 0x080fe40004000000 */
[----:B------:R-:W-:Y:S01]  /*12b0*/  FSEL R21, R0, R21, !P2 ;  /* 0x0000001500157208 */ /* 0x000fe20005000000 */
[----:B------:R-:W-:Y:S01]  /*12c0*/  DFMA R14, R14, R14, R14 ;  /* 0x0000000e0e0e722b */ /* 0x000fe2000000000e */
[----:B------:R-:W-:Y:S02]  /*12d0*/  ISETP.NE.AND P0, PT, R34, RZ, PT ;  /* 0x000000ff2200720c */ /* 0x000fe40003f05270 */
[----:B------:R-:W-:Y:S02]  /*12e0*/  FSEL R0, R17, R18, !P2 ;  /* 0x0000001211007208 */ /* 0x000fe40005000000 */
[----:B------:R-:W-:-:S02]  /*12f0*/  FSEL R18, R21, RZ, P0 ;  /* 0x000000ff15127208 */ /* 0x000fc40000000000 */
[----:B------:R-:W-:Y:S01]  /*1300*/  FSEL R0, R0, 1.875, P0 ;  /* 0x3ff0000000007808 */ /* 0x000fe20000000000 */
[----:B------:R-:W-:Y:S01]  /*1310*/  DFMA R12, R12, R14, R12 ;  /* 0x0000000e0c0c722b */ /* 0x000fe2000000000c */
[----:B------:R-:W-:Y:S02]  /*1320*/  FSEL R18, R18, RZ, P1 ;  /* 0x000000ff12127208 */ /* 0x000fe40000800000 */
[----:B------:R-:W-:-:S04]  /*1330*/  FSEL R19, R0, 1.875, P1 ;  /* 0x3ff0000000137808 */ /* 0x000fc80000800000 */
[----:B------:R-:W-:Y:S01]  /*1340*/  FSETP.GEU.AND P1, PT, |R19|, 6.5827683646048100446e-37, PT ;  /* 0x036000001300780b */ /* 0x000fe20003f2e200 */
[----:B------:R-:W-:-:S08]  /*1350*/  DFMA R14, R12, -R10, 1 ;  /* 0x3ff000000c0e742b */ /* 0x000fd0000000080a */
[----:B------:R-:W-:-:S08]  /*1360*/  DFMA R12, R12, R14, R12 ;  /* 0x0000000e0c0c722b */ /* 0x000fd0000000000c */
[----:B------:R-:W-:-:S08]  /*1370*/  DMUL R14, R12, R18 ;  /* 0x000000120c0e7228 */ /* 0x000fd00000000000 */
[----:B------:R-:W-:-:S08]  /*1380*/  DFMA R16, R14, -R10, R18 ;  /* 0x8000000a0e10722b */ /* 0x000fd00000000012 */
[----:B------:R-:W-:-:S10]  /*1390*/  DFMA R12, R12, R16, R14 ;  /* 0x000000100c0c722b */ /* 0x000fd4000000000e */
[----:B------:R-:W-:-:S05]  /*13a0*/  FFMA R0, RZ, R11, R13 ;  /* 0x0000000bff007223 */ /* 0x000fca000000000d */
[----:B------:R-:W-:-:S13]  /*13b0*/  FSETP.GT.AND P0, PT, |R0|, 1.469367938527859385e-39, PT ;  /* 0x001000000000780b */ /* 0x000fda0003f04200 */
[----:B------:R-:W-:Y:S05]  /*13c0*/  @P0 BRA P1, `(.L_x_29) ;  /* 0x0000000000100947 */ /* 0x000fea0000800000 */
[----:B------:R-:W-:Y:S01]  /*13d0*/  IMAD.MOV.U32 R12, RZ, RZ, R10 ;  /* 0x000000ffff0c7224 */ /* 0x000fe200078e000a */
[----:B------:R-:W-:Y:S01]  /*13e0*/  MOV R10, 0x1410 ;  /* 0x00001410000a7802 */ /* 0x000fe20000000f00 */
[----:B------:R-:W-:-:S07]  /*13f0*/  IMAD.MOV.U32 R13, RZ, RZ, R11 ;  /* 0x000000ffff0d7224 */ /* 0x000fce00078e000b */
[----:B------:R-:W-:Y:S05]  /*1400*/  CALL.REL.NOINC `($__internal_0_$__cuda_sm20_div_rn_f64_full) ;  /* 0x0000000000347944 */ /* 0x000fea0003c00000 */
.L_x_29:
[----:B------:R-:W-:Y:S05]  /*1410*/  BSYNC.RECONVERGENT B0 ;  /* 0x0000000000007941 */ /* 0x000fea0003800200 */
.L_x_28:
[----:B------:R-:W0:Y:S01]  /*1420*/  LDCU UR6, c[0x0][0x38c] ;  /* 0x00007180ff0677ac */ /* 0x000e220008000800 */
[----:B------:R-:W-:Y:S01]  /*1430*/  IMAD.IADD R34, R3, 0x1, R34 ;  /* 0x0000000103227824 */ /* 0x000fe200078e0222 */
[----:B------:R-:W-:Y:S01]  /*1440*/  DADD R8, R12, R8 ;  /* 0x000000000c087229 */ /* 0x000fe20000000008 */
[----:B------:R-:W-:-:S03]  /*1450*/  VIADD R5, R5, 0x1 ;  /* 0x0000000105057836 */ /* 0x000fc60000000000 */
[----:B0-----:R-:W-:-:S13]  /*1460*/  ISETP.GT.AND P0, PT, R34, UR6, PT ;  /* 0x0000000622007c0c */ /* 0x001fda000bf04270 */
[----:B------:R-:W-:Y:S05]  /*1470*/  @!P0 BRA `(.L_x_30) ;  /* 0xfffffff8006c8947 */ /* 0x000fea000383ffff */
.L_x_1:
[----:B------:R-:W-:Y:S05]  /*1480*/  BSYNC.RECONVERGENT B5 ;  /* 0x0000000000057941 */ /* 0x000fea0003800200 */
.L_x_0:
[----:B------:R-:W-:Y:S05]  /*1490*/  WARPSYNC.ALL ;  /* 0x0000000000007948 */ /* 0x000fea0003800000 */
[----:B------:R-:W0:Y:S02]  /*14a0*/  LDC.64 R4, c[0x0][0x380] ;  /* 0x0000e000ff047b82 */ /* 0x000e240000000a00 */
[----:B0-----:R-:W-:-:S05]  /*14b0*/  IMAD.WIDE R2, R2, 0x8, R4 ;  /* 0x0000000802027825 */ /* 0x001fca00078e0204 */
[----:B------:R-:W-:Y:S01]  /*14c0*/  STG.E.64 desc[UR4][R2.64], R8 ;  /* 0x0000000802007986 */ /* 0x000fe2000c101b04 */
[----:B------:R-:W-:Y:S05]  /*14d0*/  EXIT ;  /* 0x000000000000794d */ /* 0x000fea0003800000 */
        .weak           $__internal_0_$__cuda_sm20_div_rn_f64_full
        .type           $__internal_0_$__cuda_sm20_div_rn_f64_full,@function
        .size           $__internal_0_$__cuda_sm20_div_rn_f64_full,($_Z8sum_of_ePdiiii$__internal_accurate_pow - $__internal_0_$__cuda_sm20_div_rn_f64_full)
$__internal_0_$__cuda_sm20_div_rn_f64_full:
[C---:B------:R-:W-:Y:S01]  /*14e0*/  FSETP.GEU.AND P0, PT, |R13|.reuse, 1.469367938527859385e-39, PT ;  /* 0x001000000d00780b */ /* 0x040fe20003f0e200 */
[--C-:B------:R-:W-:Y:S01]  /*14f0*/  IMAD.MOV.U32 R16, RZ, RZ, R12.reuse ;  /* 0x000000ffff107224 */ /* 0x100fe200078e000c */
[----:B------:R-:W-:Y:S01]  /*1500*/  LOP3.LUT R14, R13, 0x800fffff, RZ, 0xc0, !PT ;  /* 0x800fffff0d0e7812 */ /* 0x000fe200078ec0ff */
[----:B------:R-:W-:Y:S01]  /*1510*/  IMAD.MOV.U32 R17, RZ, RZ, R13 ;  /* 0x000000ffff117224 */ /* 0x000fe200078e000d */
[C---:B------:R-:W-:Y:S01]  /*1520*/  FSETP.GEU.AND P2, PT, |R19|.reuse, 1.469367938527859385e-39, PT ;  /* 0x001000001300780b */ /* 0x040fe20003f4e200 */
[----:B------:R-:W-:Y:S01]  /*1530*/  IMAD.MOV.U32 R20, RZ, RZ, 0x1 ;  /* 0x00000001ff147424 */ /* 0x000fe200078e00ff */
[----:B------:R-:W-:Y:S01]  /*1540*/  LOP3.LUT R15, R14, 0x3ff00000, RZ, 0xfc, !PT ;  /* 0x3ff000000e0f7812 */ /* 0x000fe200078efcff */
[----:B------:R-:W-:Y:S01]  /*1550*/  IMAD.MOV.U32 R14, RZ, RZ, R12 ;  /* 0x000000ffff0e7224 */ /* 0x000fe200078e000c */
[----:B------:R-:W-:Y:S01]  /*1560*/  LOP3.LUT R11, R19, 0x7ff00000, RZ, 0xc0, !PT ;  /* 0x7ff00000130b7812 */ /* 0x000fe200078ec0ff */
[----:B------:R-:W-:Y:S01]  /*1570*/  BSSY.RECONVERGENT B1, `(.L_x_31) ;  /* 0x0000051000017945 */ /* 0x000fe20003800200 */
[----:B------:R-:W-:-:S03]  /*1580*/  LOP3.LUT R12, R13, 0x7ff00000, RZ, 0xc0, !PT ;  /* 0x7ff000000d0c7812 */ /* 0x000fc600078ec0ff */
[----:B------:R-:W-:Y:S01]  /*1590*/  @!P0 DMUL R14, R16, 8.98846567431157953865e+307 ;  /* 0x7fe00000100e8828 */ /* 0x000fe20000000000 */
[----:B------:R-:W-:-:S03]  /*15a0*/  ISETP.GE.U32.AND P1, PT, R11, R12, PT ;  /* 0x0000000c0b00720c */ /* 0x000fc60003f26070 */
[----:B------:R-:W-:Y:S01]  /*15b0*/  @!P2 LOP3.LUT R0, R17, 0x7ff00000, RZ, 0xc0, !PT ;  /* 0x7ff000001100a812 */ /* 0x000fe200078ec0ff */
[----:B------:R-:W-:Y:S01]  /*15c0*/  @!P2 IMAD.MOV.U32 R26, RZ, RZ, RZ ;  /* 0x000000ffff1aa224 */ /* 0x000fe200078e00ff */
[----:B------:R-:W0:Y:S02]  /*15d0*/  MUFU.RCP64H R21, R15 ;  /* 0x0000000f00157308 */ /* 0x000e240000001800 */
[----:B------:R-:W-:Y:S01]  /*15e0*/  @!P2 ISETP.GE.U32.AND P3, PT, R11, R0, PT ;  /* 0x000000000b00a20c */ /* 0x000fe20003f66070 */
[----:B------:R-:W-:-:S05]  /*15f0*/  IMAD.MOV.U32 R0, RZ, RZ, 0x1ca00000 ;  /* 0x1ca00000ff007424 */ /* 0x000fca00078e00ff */
[----:B------:R-:W-:-:S04]  /*1600*/  @!P2 SEL R13, R0, 0x63400000, !P3 ;  /* 0x63400000000da807 */ /* 0x000fc80005800000 */
[----:B------:R-:W-:-:S04]  /*1610*/  @!P2 LOP3.LUT R13, R13, 0x80000000, R19, 0xf8, !PT ;  /* 0x800000000d0da812 */ /* 0x000fc800078ef813 */
[----:B------:R-:W-:Y:S01]  /*1620*/  @!P2 LOP3.LUT R27, R13, 0x100000, RZ, 0xfc, !PT ;  /* 0x001000000d1ba812 */ /* 0x000fe200078efcff */
[----:B0-----:R-:W-:-:S08]  /*1630*/  DFMA R22, R20, -R14, 1 ;  /* 0x3ff000001416742b */ /* 0x001fd0000000080e */
[----:B------:R-:W-:-:S08]  /*1640*/  DFMA R22, R22, R22, R22 ;  /* 0x000000161616722b */ /* 0x000fd00000000016 */
[----:B------:R-:W-:Y:S01]  /*1650*/  DFMA R22, R20, R22, R20 ;  /* 0x000000161416722b */ /* 0x000fe20000000014 */
[----:B------:R-:W-:Y:S01]  /*1660*/  SEL R21, R0, 0x63400000, !P1 ;  /* 0x6340000000157807 */ /* 0x000fe20004800000 */
[----:B------:R-:W-:-:S03]  /*1670*/  IMAD.MOV.U32 R20, RZ, RZ, R18 ;  /* 0x000000ffff147224 */ /* 0x000fc600078e0012 */
[----:B------:R-:W-:-:S03]  /*1680*/  LOP3.LUT R21, R21, 0x800fffff, R19, 0xf8, !PT ;  /* 0x800fffff15157812 */ /* 0x000fc600078ef813 */
[----:B------:R-:W-:-:S03]  /*1690*/  DFMA R24, R22, -R14, 1 ;  /* 0x3ff000001618742b */ /* 0x000fc6000000080e */
[----:B------:R-:W-:Y:S01]  /*16a0*/  @!P2 DFMA R20, R20, 2, -R26 ;  /* 0x400000001414a82b */ /* 0x000fe2000000081a */
[----:B------:R-:W-:Y:S01]  /*16b0*/  MOV R26, R11 ;  /* 0x0000000b001a7202 */ /* 0x000fe20000000f00 */
[----:B------:R-:W-:-:S03]  /*16c0*/  IMAD.MOV.U32 R27, RZ, RZ, R12 ;  /* 0x000000ffff1b7224 */ /* 0x000fc600078e000c */
[----:B------:R-:W-:Y:S01]  /*16d0*/  DFMA R24, R22, R24, R22 ;  /* 0x000000181618722b */ /* 0x000fe20000000016 */
[----:B------:R-:W-:-:S04]  /*16e0*/  @!P0 LOP3.LUT R27, R15, 0x7ff00000, RZ, 0xc0, !PT ;  /* 0x7ff000000f1b8812 */ /* 0x000fc800078ec0ff */
[----:B------:R-:W-:Y:S01]  /*16f0*/  @!P2 LOP3.LUT R26, R21, 0x7ff00000, RZ, 0xc0, !PT ;  /* 0x7ff00000151aa812 */ /* 0x000fe200078ec0ff */
[----:B------:R-:W-:Y:S02]  /*1700*/  VIADD R31, R27, 0xffffffff ;  /* 0xffffffff1b1f7836 */ /* 0x000fe40000000000 */
[----:B------:R-:W-:Y:S02]  /*1710*/  DMUL R22, R24, R20 ;  /* 0x0000001418167228 */ /* 0x000fe40000000000 */
[----:B------:R-:W-:-:S05]  /*1720*/  VIADD R30, R26, 0xffffffff ;  /* 0xffffffff1a1e7836 */ /* 0x000fca0000000000 */
[----:B------:R-:W-:Y:S01]  /*1730*/  ISETP.GT.U32.AND P0, PT, R30, 0x7feffffe, PT ;  /* 0x7feffffe1e00780c */ /* 0x000fe20003f04070 */
[----:B------:R-:W-:-:S03]  /*1740*/  DFMA R12, R22, -R14, R20 ;  /* 0x8000000e160c722b */ /* 0x000fc60000000014 */
[----:B------:R-:W-:-:S05]  /*1750*/  ISETP.GT.U32.OR P0, PT, R31, 0x7feffffe, P0 ;  /* 0x7feffffe1f00780c */ /* 0x000fca0000704470 */
[----:B------:R-:W-:-:S08]  /*1760*/  DFMA R12, R24, R12, R22 ;  /* 0x0000000c180c722b */ /* 0x000fd00000000016 */
[----:B------:R-:W-:Y:S05]  /*1770*/  @P0 BRA `(.L_x_32) ;  /* 0x00000000006c0947 */ /* 0x000fea0003800000 */
[----:B------:R-:W-:-:S04]  /*1780*/  LOP3.LUT R22, R17, 0x7ff00000, RZ, 0xc0, !PT ;  /* 0x7ff0000011167812 */ /* 0x000fc800078ec0ff */
[CC--:B------:R-:W-:Y:S02]  /*1790*/  VIADDMNMX R18, R11.reuse, -R22.reuse, 0xb9600000, !PT ;  /* 0xb96000000b127446 */ /* 0x0c0fe40007800916 */
[----:B------:R-:W-:Y:S02]  /*17a0*/  ISETP.GE.U32.AND P0, PT, R11, R22, PT ;  /* 0x000000160b00720c */ /* 0x000fe40003f06070 */
[----:B------:R-:W-:Y:S02]  /*17b0*/  VIMNMX R18, PT, PT, R18, 0x46a00000, PT ;  /* 0x46a0000012127848 */ /* 0x000fe40003fe0100 */
[----:B------:R-:W-:-:S05]  /*17c0*/  SEL R11, R0, 0x63400000, !P0 ;  /* 0x63400000000b7807 */ /* 0x000fca0004000000 */
[----:B------:R-:W-:Y:S02]  /*17d0*/  IMAD.IADD R0, R18, 0x1, -R11 ;  /* 0x0000000112007824 */ /* 0x000fe400078e0a0b */
[----:B------:R-:W-:Y:S02]  /*17e0*/  IMAD.MOV.U32 R18, RZ, RZ, RZ ;  /* 0x000000ffff127224 */ /* 0x000fe400078e00ff */
[----:B------:R-:W-:-:S06]  /*17f0*/  VIADD R19, R0, 0x7fe00000 ;  /* 0x7fe0000000137836 */ /* 0x000fcc0000000000 */
[----:B------:R-:W-:-:S10]  /*1800*/  DMUL R22, R12, R18 ;  /* 0x000000120c167228 */ /* 0x000fd40000000000 */
[----:B------:R-:W-:-:S13]  /*1810*/  FSETP.GTU.AND P0, PT, |R23|, 1.469367938527859385e-39, PT ;  /* 0x001000001700780b */ /* 0x000fda0003f0c200 */
[----:B------:R-:W-:Y:S05]  /*1820*/  @P0 BRA `(.L_x_33) ;  /* 0x0000000000940947 */ /* 0x000fea0003800000 */
[----:B------:R-:W-:Y:S01]  /*1830*/  DFMA R14, R12, -R14, R20 ;  /* 0x8000000e0c0e722b */ /* 0x000fe20000000014 */
[----:B------:R-:W-:-:S09]  /*1840*/  IMAD.MOV.U32 R18, RZ, RZ, RZ ;  /* 0x000000ffff127224 */ /* 0x000fd200078e00ff */
[C---:B------:R-:W-:Y:S02]  /*1850*/  FSETP.NEU.AND P0, PT, R15.reuse, RZ, PT ;  /* 0x000000ff0f00720b */ /* 0x040fe40003f0d000 */
[----:B------:R-:W-:-:S04]  /*1860*/  LOP3.LUT R17, R15, 0x80000000, R17, 0x48, !PT ;  /* 0x800000000f117812 */ /* 0x000fc800078e4811 */
[----:B------:R-:W-:-:S07]  /*1870*/  LOP3.LUT R19, R17, R19, RZ, 0xfc, !PT ;  /* 0x0000001311137212 */ /* 0x000fce00078efcff */
[----:B------:R-:W-:Y:S05]  /*1880*/  @!P0 BRA `(.L_x_33) ;  /* 0x00000000007c8947 */ /* 0x000fea0003800000 */
[----:B------:R-:W-:Y:S01]  /*1890*/  IMAD.MOV R15, RZ, RZ, -R0 ;  /* 0x000000ffff0f7224 */ /* 0x000fe200078e0a00 */
[----:B------:R-:W-:Y:S01]  /*18a0*/  IADD3 R11, PT, PT, -R0, -0x43300000, RZ ;  /* 0xbcd00000000b7810 */ /* 0x000fe20007ffe1ff */
[----:B------:R-:W-:-:S06]  /*18b0*/  IMAD.MOV.U32 R14, RZ, RZ, RZ ;  /* 0x000000ffff0e7224 */ /* 0x000fcc00078e00ff */
[----:B------:R-:W-:Y:S02]  /*18c0*/  DFMA R14, R22, -R14, R12 ;  /* 0x8000000e160e722b */ /* 0x000fe4000000000c */
[----:B------:R-:W-:-:S08]  /*18d0*/  DMUL.RP R12, R12, R18 ;  /* 0x000000120c0c7228 */ /* 0x000fd00000008000 */
[----:B------:R-:W-:Y:S02]  /*18e0*/  FSETP.NEU.AND P0, PT, |R15|, R11, PT ;  /* 0x0000000b0f00720b */ /* 0x000fe40003f0d200 */
[----:B------:R-:W-:Y:S02]  /*18f0*/  LOP3.LUT R17, R13, R17, RZ, 0x3c, !PT ;  /* 0x000000110d117212 */ /* 0x000fe400078e3cff */
[----:B------:R-:W-:Y:S02]  /*1900*/  FSEL R22, R12, R22, !P0 ;  /* 0x000000160c167208 */ /* 0x000fe40004000000 */
[----:B------:R-:W-:Y:S01]  /*1910*/  FSEL R23, R17, R23, !P0 ;  /* 0x0000001711177208 */ /* 0x000fe20004000000 */
[----:B------:R-:W-:Y:S06]  /*1920*/  BRA `(.L_x_33) ;  /* 0x0000000000547947 */ /* 0x000fec0003800000 */
.L_x_32:
[----:B------:R-:W-:-:S14]  /*1930*/  DSETP.NAN.AND P0, PT, R18, R18, PT ;  /* 0x000000121200722a */ /* 0x000fdc0003f08000 */
[----:B------:R-:W-:Y:S05]  /*1940*/  @P0 BRA `(.L_x_34) ;  /* 0x0000000000440947 */ /* 0x000fea0003800000 */
[----:B------:R-:W-:-:S14]  /*1950*/  DSETP.NAN.AND P0, PT, R16, R16, PT ;  /* 0x000000101000722a */ /* 0x000fdc0003f08000 */
[----:B------:R-:W-:Y:S05]  /*1960*/  @P0 BRA `(.L_x_35) ;  /* 0x0000000000300947 */ /* 0x000fea0003800000 */
[----:B------:R-:W-:Y:S01]  /*1970*/  ISETP.NE.AND P0, PT, R26, R27, PT ;  /* 0x0000001b1a00720c */ /* 0x000fe20003f05270 */
[----:B------:R-:W-:Y:S02]  /*1980*/  IMAD.MOV.U32 R22, RZ, RZ, 0x0 ;  /* 0x00000000ff167424 */ /* 0x000fe400078e00ff */
[----:B------:R-:W-:-:S10]  /*1990*/  IMAD.MOV.U32 R23, RZ, RZ, -0x80000 ;  /* 0xfff80000ff177424 */ /* 0x000fd400078e00ff */
[----:B------:R-:W-:Y:S05]  /*19a0*/  @!P0 BRA `(.L_x_33) ;  /* 0x0000000000348947 */ /* 0x000fea0003800000 */
[----:B------:R-:W-:Y:S02]  /*19b0*/  ISETP.NE.AND P0, PT, R26, 0x7ff00000, PT ;  /* 0x7ff000001a00780c */ /* 0x000fe40003f05270 */
[----:B------:R-:W-:Y:S02]  /*19c0*/  LOP3.LUT R23, R19, 0x80000000, R17, 0x48, !PT ;  /* 0x8000000013177812 */ /* 0x000fe400078e4811 */
[----:B------:R-:W-:-:S13]  /*19d0*/  ISETP.EQ.OR P0, PT, R27, RZ, !P0 ;  /* 0x000000ff1b00720c */ /* 0x000fda0004702670 */
[----:B------:R-:W-:Y:S02]  /*19e0*/  @P0 LOP3.LUT R0, R23, 0x7ff00000, RZ, 0xfc, !PT ;  /* 0x7ff0000017000812 */ /* 0x000fe400078efcff */
[----:B------:R-:W-:Y:S01]  /*19f0*/  @!P0 MOV R22, RZ ;  /* 0x000000ff00168202 */ /* 0x000fe20000000f00 */
[----:B------:R-:W-:Y:S02]  /*1a00*/  @P0 IMAD.MOV.U32 R22, RZ, RZ, RZ ;  /* 0x000000ffff160224 */ /* 0x000fe400078e00ff */
[----:B------:R-:W-:Y:S01]  /*1a10*/  @P0 IMAD.MOV.U32 R23, RZ, RZ, R0 ;  /* 0x000000ffff170224 */ /* 0x000fe200078e0000 */
[----:B------:R-:W-:Y:S06]  /*1a20*/  BRA `(.L_x_33) ;  /* 0x0000000000147947 */ /* 0x000fec0003800000 */
.L_x_35:
[----:B------:R-:W-:Y:S01]  /*1a30*/  LOP3.LUT R23, R17, 0x80000, RZ, 0xfc, !PT ;  /* 0x0008000011177812 */ /* 0x000fe200078efcff */
[----:B------:R-:W-:Y:S01]  /*1a40*/  IMAD.MOV.U32 R22, RZ, RZ, R16 ;  /* 0x000000ffff167224 */ /* 0x000fe200078e0010 */
[----:B------:R-:W-:Y:S06]  /*1a50*/  BRA `(.L_x_33) ;  /* 0x0000000000087947 */ /* 0x000fec0003800000 */
.L_x_34:
[----:B------:R-:W-:Y:S01]  /*1a60*/  LOP3.LUT R23, R19, 0x80000, RZ, 0xfc, !PT ;  /* 0x0008000013177812 */ /* 0x000fe200078efcff */
[----:B------:R-:W-:-:S07]  /*1a70*/  IMAD.MOV.U32 R22, RZ, RZ, R18 ;  /* 0x000000ffff167224 */ /* 0x000fce00078e0012 */
.L_x_33:
[----:B------:R-:W-:Y:S05]  /*1a80*/  BSYNC.RECONVERGENT B1 ;  /* 0x0000000000017941 */ /* 0x000fea0003800200 */
.L_x_31:
[----:B------:R-:W-:Y:S02]  /*1a90*/  IMAD.MOV.U32 R11, RZ, RZ, 0x0 ;  /* 0x00000000ff0b7424 */ /* 0x000fe400078e00ff */
[----:B------:R-:W-:Y:S02]  /*1aa0*/  IMAD.MOV.U32 R12, RZ, RZ, R22 ;  /* 0x000000ffff0c7224 */ /* 0x000fe400078e0016 */
[----:B------:R-:W-:Y:S01]  /*1ab0*/  IMAD.MOV.U32 R13, RZ, RZ, R23 ;  /* 0x000000ffff0d7224 */ /* 0x000fe200078e0017 */
[----:B------:R-:W-:Y:S06]  /*1ac0*/  RET.REL.NODEC R10 `(_Z8sum_of_ePdiiii) ;  /* 0xffffffe40a4c7950 */ /* 0x000fec0003c3ffff */
        .type           $_Z8sum_of_ePdiiii$__internal_accurate_pow,@function
        .size           $_Z8sum_of_ePdiiii$__internal_accurate_pow,(.L_x_38 - $_Z8sum_of_ePdiiii$__internal_accurate_pow)
$_Z8sum_of_ePdiiii$__internal_accurate_pow:
[----:B------:R-:W-:Y:S01]  /*1ad0*/  ISETP.GT.U32.AND P3, PT, R15, 0xfffff, PT ;  /* 0x000fffff0f00780c */ /* 0x000fe20003f64070 */
[----:B------:R-:W-:Y:S01]  /*1ae0*/  IMAD.MOV.U32 R18, RZ, RZ, R15 ;  /* 0x000000ffff127224 */ /* 0x000fe200078e000f */
[----:B------:R-:W-:Y:S01]  /*1af0*/  UMOV UR6, 0x7d2cafe2 ;  /* 0x7d2cafe200067882 */ /* 0x000fe20000000000 */
[----:B------:R-:W-:Y:S01]  /*1b00*/  IMAD.MOV.U32 R22, RZ, RZ, RZ ;  /* 0x000000ffff167224 */ /* 0x000fe200078e00ff */
[----:B------:R-:W-:Y:S01]  /*1b10*/  UMOV UR7, 0x3eb0f5ff ;  /* 0x3eb0f5ff00077882 */ /* 0x000fe20000000000 */
[----:B------:R-:W-:Y:S01]  /*1b20*/  IMAD.MOV.U32 R26, RZ, RZ, 0x41ad3b5a ;  /* 0x41ad3b5aff1a7424 */ /* 0x000fe200078e00ff */
[----:B------:R-:W-:Y:S01]  /*1b30*/  UMOV UR8, 0x3b39803f ;  /* 0x3b39803f00087882 */ /* 0x000fe20000000000 */
[----:B------:R-:W-:Y:S01]  /*1b40*/  IMAD.MOV.U32 R27, RZ, RZ, 0x3ed0f5d2 ;  /* 0x3ed0f5d2ff1b7424 */ /* 0x000fe200078e00ff */
[----:B------:R-:W-:-:S05]  /*1b50*/  UMOV UR9, 0x3c7abc9e ;  /* 0x3c7abc9e00097882 */ /* 0x000fca0000000000 */
[----:B------:R-:W-:-:S10]  /*1b60*/  @!P3 DMUL R16, R14, 1.80143985094819840000e+16 ;  /* 0x435000000e10b828 */ /* 0x000fd40000000000 */
[----:B------:R-:W-:Y:S02]  /*1b70*/  @!P3 IMAD.MOV.U32 R18, RZ, RZ, R17 ;  /* 0x000000ffff12b224 */ /* 0x000fe400078e0011 */
[----:B------:R-:W-:-:S03]  /*1b80*/  @!P3 IMAD.MOV.U32 R14, RZ, RZ, R16 ;  /* 0x000000ffff0eb224 */ /* 0x000fc600078e0010 */
[----:B------:R-:W-:Y:S01]  /*1b90*/  LOP3.LUT R18, R18, 0x800fffff, RZ, 0xc0, !PT ;  /* 0x800fffff12127812 */ /* 0x000fe200078ec0ff */
[----:B------:R-:W-:Y:S01]  /*1ba0*/  IMAD.MOV.U32 R20, RZ, RZ, R14 ;  /* 0x000000ffff147224 */ /* 0x000fe200078e000e */
[----:B------:R-:W-:Y:S02]  /*1bb0*/  SHF.R.U32.HI R14, RZ, 0x14, R15 ;  /* 0x00000014ff0e7819 */ /* 0x000fe4000001160f */
[----:B------:R-:W-:Y:S02]  /*1bc0*/  LOP3.LUT R21, R18, 0x3ff00000, RZ, 0xfc, !PT ;  /* 0x3ff0000012157812 */ /* 0x000fe400078efcff */
[----:B------:R-:W-:Y:S01]  /*1bd0*/  @!P3 LEA.HI R14, R17, 0xffffffca, RZ, 0xc ;  /* 0xffffffca110eb811 */ /* 0x000fe200078f60ff */
[----:B------:R-:W-:Y:S01]  /*1be0*/  IMAD.MOV.U32 R17, RZ, RZ, 0x43300000 ;  /* 0x43300000ff117424 */ /* 0x000fe200078e00ff */
[----:B------:R-:W-:-:S03]  /*1bf0*/  ISETP.GE.U32.AND P4, PT, R21, 0x3ff6a09f, PT ;  /* 0x3ff6a09f1500780c */ /* 0x000fc60003f86070 */
[----:B------:R-:W-:-:S10]  /*1c00*/  VIADD R16, R14, 0xfffffc01 ;  /* 0xfffffc010e107836 */ /* 0x000fd40000000000 */
[----:B------:R-:W-:Y:S01]  /*1c10*/  @P4 IADD3 R19, PT, PT, R21, -0x100000, RZ ;  /* 0xfff0000015134810 */ /* 0x000fe20007ffe0ff */
[----:B------:R-:W-:-:S04]  /*1c20*/  @P4 VIADD R16, R14, 0xfffffc02 ;  /* 0xfffffc020e104836 */ /* 0x000fc80000000000 */
[----:B------:R-:W-:Y:S01]  /*1c30*/  @P4 IMAD.MOV.U32 R21, RZ, RZ, R19 ;  /* 0x000000ffff154224 */ /* 0x000fe200078e0013 */
[----:B------:R-:W-:-:S05]  /*1c40*/  LOP3.LUT R16, R16, 0x80000000, RZ, 0x3c, !PT ;  /* 0x8000000010107812 */ /* 0x000fca00078e3cff */
[C---:B------:R-:W-:Y:S02]  /*1c50*/  DADD R24, R20.reuse, 1 ;  /* 0x3ff0000014187429 */ /* 0x040fe40000000000 */
[----:B------:R-:W-:-:S04]  /*1c60*/  DADD R20, R20, -1 ;  /* 0xbff0000014147429 */ /* 0x000fc80000000000 */
[----:B------:R-:W0:Y:S02]  /*1c70*/  MUFU.RCP64H R23, R25 ;  /* 0x0000001900177308 */ /* 0x000e240000001800 */
[----:B0-----:R-:W-:-:S08]  /*1c80*/  DFMA R18, -R24, R22, 1 ;  /* 0x3ff000001812742b */ /* 0x001fd00000000116 */
[----:B------:R-:W-:-:S08]  /*1c90*/  DFMA R18, R18, R18, R18 ;  /* 0x000000121212722b */ /* 0x000fd00000000012 */
[----:B------:R-:W-:-:S08]  /*1ca0*/  DFMA R22, R22, R18, R22 ;  /* 0x000000121616722b */ /* 0x000fd00000000016 */
[----:B------:R-:W-:-:S08]  /*1cb0*/  DMUL R18, R20, R22 ;  /* 0x0000001614127228 */ /* 0x000fd00000000000 */
[----:B------:R-:W-:-:S08]  /*1cc0*/  DFMA R18, R20, R22, R18 ;  /* 0x000000161412722b */ /* 0x000fd00000000012 */
[----:B------:R-:W-:-:S08]  /*1cd0*/  DMUL R30, R18, R18 ;  /* 0x00000012121e7228 */ /* 0x000fd00000000000 */
[----:B------:R-:W-:Y:S01]  /*1ce0*/  DFMA R24, R30, UR6, R26 ;  /* 0x000000061e187c2b */ /* 0x000fe2000800001a */
[----:B------:R-:W-:Y:S01]  /*1cf0*/  UMOV UR6, 0x75488a3f ;  /* 0x75488a3f00067882 */ /* 0x000fe20000000000 */
[----:B------:R-:W-:-:S06]  /*1d00*/  UMOV UR7, 0x3ef3b20a ;  /* 0x3ef3b20a00077882 */ /* 0x000fcc0000000000 */
[----:B------:R-:W-:Y:S01]  /*1d10*/  DFMA R24, R30, R24, UR6 ;  /* 0x000000061e187e2b */ /* 0x000fe20008000018 */
[----:B------:R-:W-:Y:S01]  /*1d20*/  UMOV UR6, 0xe4faecd5 ;  /* 0xe4faecd500067882 */ /* 0x000fe20000000000 */
[----:B------:R-:W-:-:S06]  /*1d30*/  UMOV UR7, 0x3f1745cd ;  /* 0x3f1745cd00077882 */ /* 0x000fcc0000000000 */
[----:B------:R-:W-:Y:S01]  /*1d40*/  DFMA R24, R30, R24, UR6 ;  /* 0x000000061e187e2b */ /* 0x000fe20008000018 */
[----:B------:R-:W-:Y:S01]  /*1d50*/  UMOV UR6, 0x258a578b ;  /* 0x258a578b00067882 */ /* 0x000fe20000000000 */
[----:B------:R-:W-:-:S06]  /*1d60*/  UMOV UR7, 0x3f3c71c7 ;  /* 0x3f3c71c700077882 */ /* 0x000fcc0000000000 */
[----:B------:R-:W-:Y:S01]  /*1d70*/  DFMA R26, R30, R24, UR6 ;  /* 0x000000061e1a7e2b */ /* 0x000fe20008000018 */
[----:B------:R-:W-:Y:S01]  /*1d80*/  UMOV UR6, 0x9242b910 ;  /* 0x9242b91000067882 */ /* 0x000fe20000000000 */
[----:B------:R-:W-:Y:S01]  /*1d90*/  UMOV UR7, 0x3f624924 ;  /* 0x3f62492400077882 */ /* 0x000fe20000000000 */
[----:B------:R-:W-:-:S05]  /*1da0*/  DADD R24, R20, -R18 ;  /* 0x0000000014187229 */ /* 0x000fca0000000812 */
[----:B------:R-:W-:Y:S01]  /*1db0*/  DFMA R26, R30, R26, UR6 ;  /* 0x000000061e1a7e2b */ /* 0x000fe2000800001a */
[----:B------:R-:W-:Y:S01]  /*1dc0*/  UMOV UR6, 0x99999dfb ;  /* 0x99999dfb00067882 */ /* 0x000fe20000000000 */
[----:B------:R-:W-:Y:S01]  /*1dd0*/  UMOV UR7, 0x3f899999 ;  /* 0x3f89999900077882 */ /* 0x000fe20000000000 */
[----:B------:R-:W-:-:S05]  /*1de0*/  DADD R24, R24, R24 ;  /* 0x0000000018187229 */ /* 0x000fca0000000018 */
[----:B------:R-:W-:Y:S01]  /*1df0*/  DFMA R26, R30, R26, UR6 ;  /* 0x000000061e1a7e2b */ /* 0x000fe2000800001a */
[----:B------:R-:W-:Y:S01]  /*1e00*/  UMOV UR6, 0x55555555 ;  /* 0x5555555500067882 */ /* 0x000fe20000000000 */
[----:B------:R-:W-:Y:S01]  /*1e10*/  UMOV UR7, 0x3fb55555 ;  /* 0x3fb5555500077882 */ /* 0x000fe20000000000 */
[----:B------:R-:W-:-:S05]  /*1e20*/  DFMA R24, R20, -R18, R24 ;  /* 0x800000121418722b */ /* 0x000fca0000000018 */
[----:B------:R-:W-:-:S03]  /*1e30*/  DFMA R20, R30, R26, UR6 ;  /* 0x000000061e147e2b */ /* 0x000fc6000800001a */
[----:B------:R-:W-:Y:S02]  /*1e40*/  DMUL R22, R22, R24 ;  /* 0x0000001816167228 */ /* 0x000fe40000000000 */
[----:B------:R-:W-:-:S03]  /*1e50*/  DMUL R24, R18, R18 ;  /* 0x0000001212187228 */ /* 0x000fc60000000000 */
[----:B------:R-:W-:Y:S01]  /*1e60*/  DADD R28, -R20, UR6 ;  /* 0x00000006141c7e29 */ /* 0x000fe20008000100 */
[----:B------:R-:W-:Y:S01]  /*1e70*/  UMOV UR6, 0xb9e7b0 ;  /* 0x00b9e7b000067882 */ /* 0x000fe20000000000 */
[----:B------:R-:W-:-:S03]  /*1e80*/  UMOV UR7, 0x3c46a4cb ;  /* 0x3c46a4cb00077882 */ /* 0x000fc60000000000 */
[----:B------:R-:W-:-:S03]  /*1e90*/  DMUL R32, R18, R24 ;  /* 0x0000001812207228 */ /* 0x000fc60000000000 */
[----:B------:R-:W-:Y:S02]  /*1ea0*/  DFMA R26, R30, R26, R28 ;  /* 0x0000001a1e1a722b */ /* 0x000fe4000000001c */
[----:B------:R-:W-:Y:S01]  /*1eb0*/  DFMA R28, R18, R18, -R24 ;  /* 0x00000012121c722b */ /* 0x000fe20000000818 */
[----:B------:R-:W-:Y:S02]  /*1ec0*/  VIADD R31, R23, 0x100000 ;  /* 0x00100000171f7836 */ /* 0x000fe40000000000 */
[----:B------:R-:W-:-:S06]  /*1ed0*/  IMAD.MOV.U32 R30, RZ, RZ, R22 ;  /* 0x000000ffff1e7224 */ /* 0x000fcc00078e0016 */
[----:B------:R-:W-:Y:S02]  /*1ee0*/  DFMA R28, R18, R30, R28 ;  /* 0x0000001e121c722b */ /* 0x000fe4000000001c */
[----:B------:R-:W-:Y:S01]  /*1ef0*/  DADD R30, R26, -UR6 ;  /* 0x800000061a1e7e29 */ /* 0x000fe20008000000 */
[----:B------:R-:W-:Y:S01]  /*1f00*/  UMOV UR6, 0x80000000 ;  /* 0x8000000000067882 */ /* 0x000fe20000000000 */
[----:B------:R-:W-:Y:S01]  /*1f10*/  DFMA R26, R18, R24, -R32 ;  /* 0x00000018121a722b */ /* 0x000fe20000000820 */
[----:B------:R-:W-:Y:S02]  /*1f20*/  UMOV UR7, 0x43300000 ;  /* 0x4330000000077882 */ /* 0x000fe40000000000 */
[----:B------:R-:W-:Y:S01]  /*1f30*/  DADD R16, R16, -UR6 ;  /* 0x8000000610107e29 */ /* 0x000fe20008000000 */
[----:B------:R-:W-:Y:S01]  /*1f40*/  UMOV UR6, 0xfefa39ef ;  /* 0xfefa39ef00067882 */ /* 0x000fe20000000000 */
[----:B------:R-:W-:-:S03]  /*1f50*/  UMOV UR7, 0x3fe62e42 ;  /* 0x3fe62e4200077882 */ /* 0x000fc60000000000 */
[----:B------:R-:W-:Y:S02]  /*1f60*/  DFMA R26, R22, R24, R26 ;  /* 0x00000018161a722b */ /* 0x000fe4000000001a */
[----:B------:R-:W-:-:S06]  /*1f70*/  DADD R24, R20, R30 ;  /* 0x0000000014187229 */ /* 0x000fcc000000001e */
[----:B------:R-:W-:Y:S02]  /*1f80*/  DFMA R26, R18, R28, R26 ;  /* 0x0000001c121a722b */ /* 0x000fe4000000001a */
[----:B------:R-:W-:Y:S02]  /*1f90*/  DADD R28, R20, -R24 ;  /* 0x00000000141c7229 */ /* 0x000fe40000000818 */
[----:B------:R-:W-:-:S06]  /*1fa0*/  DMUL R20, R24, R32 ;  /* 0x0000002018147228 */ /* 0x000fcc0000000000 */
[----:B------:R-:W-:Y:S02]  /*1fb0*/  DADD R30, R30, R28 ;  /* 0x000000001e1e7229 */ /* 0x000fe4000000001c */
[----:B------:R-:W-:-:S08]  /*1fc0*/  DFMA R28, R24, R32, -R20 ;  /* 0x00000020181c722b */ /* 0x000fd00000000814 */
[----:B------:R-:W-:-:S08]  /*1fd0*/  DFMA R26, R24, R26, R28 ;  /* 0x0000001a181a722b */ /* 0x000fd0000000001c */
[----:B------:R-:W-:-:S08]  /*1fe0*/  DFMA R30, R30, R32, R26 ;  /* 0x000000201e1e722b */ /* 0x000fd0000000001a */
[----:B------:R-:W-:-:S08]  /*1ff0*/  DADD R26, R20, R30 ;  /* 0x00000000141a7229 */ /* 0x000fd0000000001e */
[--C-:B------:R-:W-:Y:S02]  /*2000*/  DADD R24, R18, R26.reuse ;  /* 0x0000000012187229 */ /* 0x100fe4000000001a */
[----:B------:R-:W-:-:S06]  /*2010*/  DADD R20, R20, -R26 ;  /* 0x0000000014147229 */ /* 0x000fcc000000081a */
[----:B------:R-:W-:Y:S02]  /*2020*/  DADD R18, R18, -R24 ;  /* 0x0000000012127229 */ /* 0x000fe40000000818 */
[----:B------:R-:W-:-:S06]  /*2030*/  DADD R20, R30, R20 ;  /* 0x000000001e147229 */ /* 0x000fcc0000000014 */
[----:B------:R-:W-:-:S08]  /*2040*/  DADD R18, R26, R18 ;  /* 0x000000001a127229 */ /* 0x000fd00000000012 */
[----:B------:R-:W-:-:S08]  /*2050*/  DADD R18, R20, R18 ;  /* 0x0000000014127229 */ /* 0x000fd00000000012 */
[----:B------:R-:W-:-:S08]  /*2060*/  DADD R22, R22, R18 ;  /* 0x0000000016167229 */ /* 0x000fd00000000012 */
[----:B------:R-:W-:-:S08]  /*2070*/  DADD R18, R24, R22 ;  /* 0x0000000018127229 */ /* 0x000fd00000000016 */
[--C-:B------:R-:W-:Y:S02]  /*2080*/  DFMA R14, R16, UR6, R18.reuse ;  /* 0x00000006100e7c2b */ /* 0x100fe40008000012 */
[----:B------:R-:W-:-:S06]  /*2090*/  DADD R24, R24, -R18 ;  /* 0x0000000018187229 */ /* 0x000fcc0000000812 */
[----:B------:R-:W-:Y:S02]  /*20a0*/  DFMA R20, R16, -UR6, R14 ;  /* 0x8000000610147c2b */ /* 0x000fe4000800000e */
[----:B------:R-:W-:-:S06]  /*20b0*/  DADD R24, R22, R24 ;  /* 0x0000000016187229 */ /* 0x000fcc0000000018 */
[----:B------:R-:W-:Y:S01]  /*20c0*/  DADD R20, -R18, R20 ;  /* 0x0000000012147229 */ /* 0x000fe20000000114 */
[----:B------:R-:W-:Y:S01]  /*20d0*/  LOP3.LUT R19, R13, 0xff0fffff, RZ, 0xc0, !PT ;  /* 0xff0fffff0d137812 */ /* 0x000fe200078ec0ff */
[----:B------:R-:W-:-:S06]  /*20e0*/  IMAD.MOV.U32 R18, RZ, RZ, R12 ;  /* 0x000000ffff127224 */ /* 0x000fcc00078e000c */
[----:B------:R-:W-:-:S08]  /*20f0*/  DADD R20, R24, -R20 ;  /* 0x0000000018147229 */ /* 0x000fd00000000814 */
[----:B------:R-:W-:Y:S01]  /*2100*/  DFMA R20, R16, UR8, R20 ;  /* 0x0000000810147c2b */ /* 0x000fe20008000014 */
[----:B------:R-:W-:-:S05]  /*2110*/  IMAD.SHL.U32 R16, R13, 0x2, RZ ;  /* 0x000000020d107824 */ /* 0x000fca00078e00ff */
[----:B------:R-:W-:Y:S02]  /*2120*/  ISETP.GT.U32.AND P3, PT, R16, -0x2000001, PT ;  /* 0xfdffffff1000780c */ /* 0x000fe40003f64070 */
[----:B------:R-:W-:Y:S02]  /*2130*/  DADD R16, R14, R20 ;  /* 0x000000000e107229 */ /* 0x000fe40000000014 */
[----:B------:R-:W-:-:S06]  /*2140*/  SEL R19, R19, R13, P3 ;  /* 0x0000000d13137207 */ /* 0x000fcc0001800000 */
[----:B------:R-:W-:Y:S02]  /*2150*/  DADD R14, R14, -R16 ;  /* 0x000000000e0e7229 */ /* 0x000fe40000000810 */
[----:B------:R-:W-:-:S06]  /*2160*/  DMUL R12, R16, R18 ;  /* 0x00000012100c7228 */ /* 0x000fcc0000000000 */
[----:B------:R-:W-:Y:S02]  /*2170*/  DADD R14, R20, R14 ;  /* 0x00000000140e7229 */ /* 0x000fe4000000000e */
[----:B------:R-:W-:-:S08]  /*2180*/  DFMA R16, R16, R18, -R12 ;  /* 0x000000121010722b */ /* 0x000fd0000000080c */
[----:B------:R-:W-:Y:S01]  /*2190*/  DFMA R18, R14, R18, R16 ;  /* 0x000000120e12722b */ /* 0x000fe20000000010 */
[----:B------:R-:W-:Y:S01]  /*21a0*/  MOV R16, 0x652b82fe ;  /* 0x652b82fe00107802 */ /* 0x000fe20000000f00 */
[----:B------:R-:W-:-:S06]  /*21b0*/  IMAD.MOV.U32 R17, RZ, RZ, 0x3ff71547 ;  /* 0x3ff71547ff117424 */ /* 0x000fcc00078e00ff */
[----:B------:R-:W-:-:S08]  /*21c0*/  DADD R14, R12, R18 ;  /* 0x000000000c0e7229 */ /* 0x000fd00000000012 */
[----:B------:R-:W-:Y:S02]  /*21d0*/  DFMA R16, R14, R16, 6.75539944105574400000e+15 ;  /* 0x433800000e10742b */ /* 0x000fe40000000010 */
[----:B------:R-:W-:Y:S01]  /*21e0*/  FSETP.GEU.AND P3, PT, |R15|, 4.1917929649353027344, PT ;  /* 0x4086232b0f00780b */ /* 0x000fe20003f6e200 */
[----:B------:R-:W-:-:S05]  /*21f0*/  DADD R12, R12, -R14 ;  /* 0x000000000c0c7229 */ /* 0x000fca000000080e */
[----:B------:R-:W-:-:S03]  /*2200*/  DADD R20, R16, -6.75539944105574400000e+15 ;  /* 0xc338000010147429 */ /* 0x000fc60000000000 */
[----:B------:R-:W-:-:S05]  /*2210*/  DADD R18, R18, R12 ;  /* 0x0000000012127229 */ /* 0x000fca000000000c */
[----:B------:R-:W-:Y:S01]  /*2220*/  DFMA R22, R20, -UR6, R14 ;  /* 0x8000000614167c2b */ /* 0x000fe2000800000e */
[----:B------:R-:W-:Y:S01]  /*2230*/  UMOV UR6, 0x3b39803f ;  /* 0x3b39803f00067882 */ /* 0x000fe20000000000 */
[----:B------:R-:W-:-:S06]  /*2240*/  UMOV UR7, 0x3c7abc9e ;  /* 0x3c7abc9e00077882 */ /* 0x000fcc0000000000 */
[----:B------:R-:W-:Y:S01]  /*2250*/  DFMA R20, R20, -UR6, R22 ;  /* 0x8000000614147c2b */ /* 0x000fe20008000016 */
[----:B------:R-:W-:Y:S01]  /*2260*/  UMOV UR6, 0x69ce2bdf ;  /* 0x69ce2bdf00067882 */ /* 0x000fe20000000000 */
[----:B------:R-:W-:Y:S01]  /*2270*/  IMAD.MOV.U32 R22, RZ, RZ, -0x35dec16 ;  /* 0xfca213eaff167424 */ /* 0x000fe200078e00ff */
[----:B------:R-:W-:Y:S01]  /*2280*/  UMOV UR7, 0x3e5ade15 ;  /* 0x3e5ade1500077882 */ /* 0x000fe20000000000 */
[----:B------:R-:W-:-:S06]  /*2290*/  IMAD.MOV.U32 R23, RZ, RZ, 0x3e928af3 ;  /* 0x3e928af3ff177424 */ /* 0x000fcc00078e00ff */
        /* <DEDUP_REMOVED lines=24> */
[----:B------:R-:W-:-:S08]  /*2420*/  DFMA R22, R20, R22, UR6 ;  /* 0x0000000614167e2b */ /* 0x000fd00008000016 */
[----:B------:R-:W-:-:S08]  /*2430*/  DFMA R22, R20, R22, 1 ;  /* 0x3ff000001416742b */ /* 0x000fd00000000016 */
[----:B------:R-:W-:-:S10]  /*2440*/  DFMA R20, R20, R22, 1 ;  /* 0x3ff000001414742b */ /* 0x000fd40000000016 */
[----:B------:R-:W-:Y:S02]  /*2450*/  IMAD R13, R16, 0x100000, R21 ;  /* 0x00100000100d7824 */ /* 0x000fe400078e0215 */
[----:B------:R-:W-:Y:S01]  /*2460*/  IMAD.MOV.U32 R12, RZ, RZ, R20 ;  /* 0x000000ffff0c7224 */ /* 0x000fe200078e0014 */
[----:B------:R-:W-:Y:S06]  /*2470*/  @!P3 BRA `(.L_x_36) ;  /* 0x000000000030b947 */ /* 0x000fec0003800000 */
[----:B------:R-:W-:Y:S01]  /*2480*/  FSETP.GEU.AND P4, PT, |R15|, 4.2275390625, PT ;  /* 0x408748000f00780b */ /* 0x000fe20003f8e200 */
[C---:B------:R-:W-:Y:S02]  /*2490*/  DADD R22, R14.reuse, +INF ;  /* 0x7ff000000e167429 */ /* 0x040fe40000000000 */
[----:B------:R-:W-:-:S08]  /*24a0*/  DSETP.GEU.AND P3, PT, R14, RZ, PT ;  /* 0x000000ff0e00722a */ /* 0x000fd00003f6e000 */
[----:B------:R-:W-:Y:S02]  /*24b0*/  FSEL R13, R23, RZ, P3 ;  /* 0x000000ff170d7208 */ /* 0x000fe40001800000 */
[----:B------:R-:W-:-:S04]  /*24c0*/  @!P4 LEA.HI R12, R16, R16, RZ, 0x1 ;  /* 0x00000010100cc211 */ /* 0x000fc800078f08ff */
[----:B------:R-:W-:Y:S02]  /*24d0*/  @!P4 SHF.R.S32.HI R15, RZ, 0x1, R12 ;  /* 0x00000001ff0fc819 */ /* 0x000fe4000001140c */
[----:B------:R-:W-:-:S03]  /*24e0*/  FSEL R12, R22, RZ, P3 ;  /* 0x000000ff160c7208 */ /* 0x000fc60001800000 */
[----:B------:R-:W-:Y:S02]  /*24f0*/  @!P4 IMAD.IADD R14, R16, 0x1, -R15 ;  /* 0x00000001100ec824 */ /* 0x000fe400078e0a0f */
[----:B------:R-:W-:-:S03]  /*2500*/  @!P4 IMAD R21, R15, 0x100000, R21 ;  /* 0x001000000f15c824 */ /* 0x000fc600078e0215 */
[----:B------:R-:W-:Y:S01]  /*2510*/  @!P4 LEA R15, R14, 0x3ff00000, 0x14 ;  /* 0x3ff000000e0fc811 */ /* 0x000fe200078ea0ff */
[----:B------:R-:W-:-:S06]  /*2520*/  @!P4 IMAD.MOV.U32 R14, RZ, RZ, RZ ;  /* 0x000000ffff0ec224 */ /* 0x000fcc00078e00ff */
[----:B------:R-:W-:-:S11]  /*2530*/  @!P4 DMUL R12, R20, R14 ;  /* 0x0000000e140cc228 */ /* 0x000fd60000000000 */
.L_x_36:
[----:B------:R-:W-:Y:S02]  /*2540*/  DFMA R18, R18, R12, R12 ;  /* 0x0000000c1212722b */ /* 0x000fe4000000000c */
[----:B------:R-:W-:-:S08]  /*2550*/  DSETP.NEU.AND P3, PT, |R12|, +INF , PT ;  /* 0x7ff000000c00742a */ /* 0x000fd00003f6d200 */
[----:B------:R-:W-:Y:S01]  /*2560*/  FSEL R21, R12, R18, !P3 ;  /* 0x000000120c157208 */ /* 0x000fe20005800000 */
[----:B------:R-:W-:Y:S01]  /*2570*/  IMAD.MOV.U32 R12, RZ, RZ, R0 ;  /* 0x000000ffff0c7224 */ /* 0x000fe200078e0000 */
[----:B------:R-:W-:Y:S01]  /*2580*/  FSEL R18, R13, R19, !P3 ;  /* 0x000000130d127208 */ /* 0x000fe20005800000 */
[----:B------:R-:W-:-:S04]  /*2590*/  IMAD.MOV.U32 R13, RZ, RZ, 0x0 ;  /* 0x00000000ff0d7424 */ /* 0x000fc800078e00ff */
[----:B------:R-:W-:Y:S05]  /*25a0*/  RET.REL.NODEC R12 `(_Z8sum_of_ePdiiii) ;  /* 0xffffffd80c947950 */ /* 0x000fea0003c3ffff */
.L_x_37:
[----:B------:R-:W-:-:S00]  /*25b0*/  BRA `(.L_x_37) ;  /* 0xfffffffc00fc7947 */ /* 0x000fc0000383ffff */
[----:B------:R-:W-:-:S00]  /*25c0*/  NOP ;  /* 0x0000000000007918 */ /* 0x000fc00000000000 */
        /* <DEDUP_REMOVED lines=11> */
.L_x_38:


//--------------------- .nv.shared.reserved.0     --------------------------
	.section	.nv.shared.reserved.0,"aw",@nobits
	.weak		__nv_reservedSMEM_offset_0_alias
	.size		__nv_reservedSMEM_offset_0_alias, 0, 64
	.other		__nv_reservedSMEM_offset_0_alias,@"STO_CUDA_RESERVED_SHARED STV_DEFAULT"
__nv_reservedSMEM_offset_0_alias:
	.zero		0
	.zero		64


//--------------------- .nv.constant0._Z8sum_of_ePdiiii --------------------------
	.section	.nv.constant0._Z8sum_of_ePdiiii,"a",@progbits
	.sectionflags	@""
	.align	4
.nv.constant0._Z8sum_of_ePdiiii:
	.zero		920


//--------------------- SYMBOLS --------------------------

	.type		.nv.reservedSmem.offset0,@object
	.size		.nv.reservedSmem.offset0,0x4
